//
// Generated by NVIDIA NVVM Compiler
//
// Compiler Build ID: CL-36424714
// Cuda compilation tools, release 13.0, V13.0.88
// Based on NVVM 20.0.0
//

.version 9.0
.target sm_100
.address_size 64

	// .globl	compexp_kernel
.func  (.param .b64 func_retval0) __internal_accurate_pow
(
	.param .b64 __internal_accurate_pow_param_0,
	.param .b64 __internal_accurate_pow_param_1
)
;

.visible .entry compexp_kernel(
	.param .u64 .ptr .align 1 compexp_kernel_param_0,
	.param .u64 .ptr .align 1 compexp_kernel_param_1,
	.param .u32 compexp_kernel_param_2,
	.param .u32 compexp_kernel_param_3,
	.param .f64 compexp_kernel_param_4,
	.param .f64 compexp_kernel_param_5,
	.param .f64 compexp_kernel_param_6,
	.param .f64 compexp_kernel_param_7,
	.param .f64 compexp_kernel_param_8
)
{
	.reg .pred 	%p<54>;
	.reg .b32 	%r<85>;
	.reg .b32 	%f<5>;
	.reg .b64 	%rd<11>;
	.reg .b64 	%fd<114>;

	ld.param.u64 	%rd4, [compexp_kernel_param_0];
	ld.param.u64 	%rd5, [compexp_kernel_param_1];
	ld.param.u32 	%r20, [compexp_kernel_param_2];
	ld.param.u32 	%r21, [compexp_kernel_param_3];
	ld.param.f64 	%fd38, [compexp_kernel_param_4];
	ld.param.f64 	%fd39, [compexp_kernel_param_5];
	ld.param.f64 	%fd40, [compexp_kernel_param_6];
	ld.param.f64 	%fd41, [compexp_kernel_param_8];
	mov.u32 	%r1, %ctaid.x;
	mov.u32 	%r2, %ntid.x;
	setp.ge.s32 	%p6, %r1, %r20;
	@%p6 bra 	$L__BB0_33;
	mov.u32 	%r84, %tid.x;
	mul.f64 	%fd42, %fd40, 0d3F50624DD2F1A9FC;
	mul.f64 	%fd43, %fd42, %fd41;
	rcp.rn.f64 	%fd44, %fd43;
	neg.f64 	%fd1, %fd44;
	fma.rn.f64 	%fd45, %fd1, 0d3FF71547652B82FE, 0d4338000000000000;
	{
	.reg .b32 %temp; 
	mov.b64 	{%r4, %temp}, %fd45;
	}
	mov.f64 	%fd46, 0dC338000000000000;
	add.rn.f64 	%fd47, %fd45, %fd46;
	fma.rn.f64 	%fd48, %fd47, 0dBFE62E42FEFA39EF, %fd1;
	fma.rn.f64 	%fd49, %fd47, 0dBC7ABC9E3B39803F, %fd48;
	fma.rn.f64 	%fd50, %fd49, 0d3E5ADE1569CE2BDF, 0d3E928AF3FCA213EA;
	fma.rn.f64 	%fd51, %fd50, %fd49, 0d3EC71DEE62401315;
	fma.rn.f64 	%fd52, %fd51, %fd49, 0d3EFA01997C89EB71;
	fma.rn.f64 	%fd53, %fd52, %fd49, 0d3F2A01A014761F65;
	fma.rn.f64 	%fd54, %fd53, %fd49, 0d3F56C16C1852B7AF;
	fma.rn.f64 	%fd55, %fd54, %fd49, 0d3F81111111122322;
	fma.rn.f64 	%fd56, %fd55, %fd49, 0d3FA55555555502A1;
	fma.rn.f64 	%fd57, %fd56, %fd49, 0d3FC5555555555511;
	fma.rn.f64 	%fd58, %fd57, %fd49, 0d3FE000000000000B;
	fma.rn.f64 	%fd59, %fd58, %fd49, 0d3FF0000000000000;
	fma.rn.f64 	%fd60, %fd59, %fd49, 0d3FF0000000000000;
	{
	.reg .b32 %temp; 
	mov.b64 	{%r5, %temp}, %fd60;
	}
	{
	.reg .b32 %temp; 
	mov.b64 	{%temp, %r6}, %fd60;
	}
	shl.b32 	%r22, %r4, 20;
	add.s32 	%r23, %r22, %r6;
	mov.b64 	%fd106, {%r5, %r23};
	{
	.reg .b32 %temp; 
	mov.b64 	{%temp, %r24}, %fd1;
	}
	mov.b32 	%f3, %r24;
	abs.f32 	%f1, %f3;
	setp.lt.f32 	%p7, %f1, 0f4086232B;
	@%p7 bra 	$L__BB0_4;
	setp.lt.f64 	%p8, %fd1, 0d0000000000000000;
	add.f64 	%fd61, %fd1, 0d7FF0000000000000;
	selp.f64 	%fd106, 0d0000000000000000, %fd61, %p8;
	setp.geu.f32 	%p9, %f1, 0f40874800;
	@%p9 bra 	$L__BB0_4;
	shr.u32 	%r25, %r4, 31;
	add.s32 	%r26, %r4, %r25;
	shr.s32 	%r27, %r26, 1;
	shl.b32 	%r28, %r27, 20;
	add.s32 	%r29, %r6, %r28;
	mov.b64 	%fd62, {%r5, %r29};
	sub.s32 	%r30, %r4, %r27;
	shl.b32 	%r31, %r30, 20;
	add.s32 	%r32, %r31, 1072693248;
	mov.b32 	%r33, 0;
	mov.b64 	%fd63, {%r33, %r32};
	mul.f64 	%fd106, %fd63, %fd62;
$L__BB0_4:
	mul.f64 	%fd64, %fd39, 0d3F50624DD2F1A9FC;
	mul.f64 	%fd65, %fd64, %fd41;
	rcp.rn.f64 	%fd66, %fd65;
	neg.f64 	%fd6, %fd66;
	fma.rn.f64 	%fd67, %fd6, 0d3FF71547652B82FE, 0d4338000000000000;
	{
	.reg .b32 %temp; 
	mov.b64 	{%r7, %temp}, %fd67;
	}
	mov.f64 	%fd68, 0dC338000000000000;
	add.rn.f64 	%fd69, %fd67, %fd68;
	fma.rn.f64 	%fd70, %fd69, 0dBFE62E42FEFA39EF, %fd6;
	fma.rn.f64 	%fd71, %fd69, 0dBC7ABC9E3B39803F, %fd70;
	fma.rn.f64 	%fd72, %fd71, 0d3E5ADE1569CE2BDF, 0d3E928AF3FCA213EA;
	fma.rn.f64 	%fd73, %fd72, %fd71, 0d3EC71DEE62401315;
	fma.rn.f64 	%fd74, %fd73, %fd71, 0d3EFA01997C89EB71;
	fma.rn.f64 	%fd75, %fd74, %fd71, 0d3F2A01A014761F65;
	fma.rn.f64 	%fd76, %fd75, %fd71, 0d3F56C16C1852B7AF;
	fma.rn.f64 	%fd77, %fd76, %fd71, 0d3F81111111122322;
	fma.rn.f64 	%fd78, %fd77, %fd71, 0d3FA55555555502A1;
	fma.rn.f64 	%fd79, %fd78, %fd71, 0d3FC5555555555511;
	fma.rn.f64 	%fd80, %fd79, %fd71, 0d3FE000000000000B;
	fma.rn.f64 	%fd81, %fd80, %fd71, 0d3FF0000000000000;
	fma.rn.f64 	%fd82, %fd81, %fd71, 0d3FF0000000000000;
	{
	.reg .b32 %temp; 
	mov.b64 	{%r8, %temp}, %fd82;
	}
	{
	.reg .b32 %temp; 
	mov.b64 	{%temp, %r9}, %fd82;
	}
	shl.b32 	%r34, %r7, 20;
	add.s32 	%r35, %r34, %r9;
	mov.b64 	%fd107, {%r8, %r35};
	{
	.reg .b32 %temp; 
	mov.b64 	{%temp, %r36}, %fd6;
	}
	mov.b32 	%f4, %r36;
	abs.f32 	%f2, %f4;
	setp.lt.f32 	%p10, %f2, 0f4086232B;
	@%p10 bra 	$L__BB0_7;
	setp.lt.f64 	%p11, %fd6, 0d0000000000000000;
	add.f64 	%fd83, %fd6, 0d7FF0000000000000;
	selp.f64 	%fd107, 0d0000000000000000, %fd83, %p11;
	setp.geu.f32 	%p12, %f2, 0f40874800;
	@%p12 bra 	$L__BB0_7;
	shr.u32 	%r37, %r7, 31;
	add.s32 	%r38, %r7, %r37;
	shr.s32 	%r39, %r38, 1;
	shl.b32 	%r40, %r39, 20;
	add.s32 	%r41, %r9, %r40;
	mov.b64 	%fd84, {%r8, %r41};
	sub.s32 	%r42, %r7, %r39;
	shl.b32 	%r43, %r42, 20;
	add.s32 	%r44, %r43, 1072693248;
	mov.b32 	%r45, 0;
	mov.b64 	%fd85, {%r45, %r44};
	mul.f64 	%fd107, %fd85, %fd84;
$L__BB0_7:
	setp.ge.s32 	%p13, %r84, %r21;
	@%p13 bra 	$L__BB0_33;
	neg.f64 	%fd11, %fd38;
	{
	.reg .b32 %temp; 
	mov.b64 	{%temp, %r10}, %fd11;
	}
	shr.u32 	%r46, %r10, 20;
	and.b32  	%r47, %r46, 2047;
	add.s32 	%r48, %r47, -1012;
	mov.b64 	%rd6, %fd11;
	shl.b64 	%rd1, %rd6, %r48;
	setp.eq.s64 	%p1, %rd1, -9223372036854775808;
	cvt.rzi.f64.f64 	%fd12, %fd11;
	abs.f64 	%fd13, %fd38;
	setp.neu.f64 	%p15, %fd13, 0d3FE0000000000000;
	and.pred  	%p2, %p15, %p1;
	setp.lt.s32 	%p16, %r10, 0;
	selp.b32 	%r11, 0, 2146435072, %p16;
	setp.neu.f64 	%p17, %fd38, 0d3FE0000000000000;
	and.pred  	%p3, %p17, %p1;
	mad.lo.s32 	%r83, %r84, %r20, %r1;
	mul.lo.s32 	%r13, %r2, %r20;
	cvta.to.global.u64 	%rd2, %rd4;
	cvta.to.global.u64 	%rd3, %rd5;
	mov.f64 	%fd108, 0d0000000000000000;
$L__BB0_9:
	setp.leu.f64 	%p18, %fd38, 0d0000000000000000;
	mul.wide.s32 	%rd7, %r83, 8;
	add.s64 	%rd8, %rd2, %rd7;
	ld.global.f64 	%fd15, [%rd8];
	abs.f64 	%fd87, %fd15;
	setp.gt.f64 	%p19, %fd87, %fd108;
	sub.f64 	%fd88, %fd108, %fd87;
	selp.f64 	%fd89, %fd106, %fd107, %p19;
	fma.rn.f64 	%fd108, %fd88, %fd89, %fd87;
	@%p18 bra 	$L__BB0_21;
	add.f64 	%fd17, %fd108, 0d3E45798EE2308C3A;
	{
	.reg .b32 %temp; 
	mov.b64 	{%temp, %r16}, %fd17;
	}
	abs.f64 	%fd18, %fd17;
	setp.neu.f64 	%p36, %fd17, 0d0000000000000000;
	@%p36 bra 	$L__BB0_12;
	setp.lt.s32 	%p40, %r10, 0;
	selp.b32 	%r66, %r16, 0, %p3;
	or.b32  	%r67, %r66, 2146435072;
	selp.b32 	%r68, %r67, %r66, %p40;
	mov.b32 	%r69, 0;
	mov.b64 	%fd110, {%r69, %r68};
	mov.pred 	%p4, %p3;
	bra.uni 	$L__BB0_13;
$L__BB0_12:
	{ // callseq 1, 0
	.param .b64 param0;
	st.param.f64 	[param0], %fd18;
	.param .b64 param1;
	st.param.f64 	[param1], %fd11;
	.param .b64 retval0;
	call.uni (retval0), 
	__internal_accurate_pow, 
	(
	param0, 
	param1
	);
	ld.param.f64 	%fd98, [retval0];
	} // callseq 1
	setp.lt.s32 	%p37, %r16, 0;
	setp.neu.f64 	%p38, %fd12, %fd11;
	neg.f64 	%fd100, %fd98;
	setp.eq.s64 	%p39, %rd1, -9223372036854775808;
	selp.f64 	%fd101, %fd100, %fd98, %p39;
	selp.f64 	%fd102, %fd101, %fd98, %p37;
	selp.f64 	%fd103, 0dFFF8000000000000, %fd102, %p37;
	selp.f64 	%fd110, %fd103, %fd102, %p38;
	mov.pred 	%p4, %p1;
$L__BB0_13:
	sub.f64 	%fd104, %fd17, %fd38;
	{
	.reg .b32 %temp; 
	mov.b64 	{%temp, %r70}, %fd104;
	}
	and.b32  	%r71, %r70, 2146435072;
	setp.ne.s32 	%p41, %r71, 2146435072;
	@%p41 bra 	$L__BB0_20;
	setp.num.f64 	%p42, %fd17, %fd17;
	@%p42 bra 	$L__BB0_16;
	add.rn.f64 	%fd110, %fd17, %fd11;
	bra.uni 	$L__BB0_20;
$L__BB0_16:
	setp.neu.f64 	%p43, %fd38, 0d7FF0000000000000;
	@%p43 bra 	$L__BB0_18;
	setp.lt.s32 	%p47, %r10, 0;
	setp.gt.f64 	%p48, %fd18, 0d3FF0000000000000;
	selp.b32 	%r78, 2146435072, 0, %p48;
	xor.b32  	%r79, %r78, 2146435072;
	selp.b32 	%r80, %r79, %r78, %p47;
	setp.eq.f64 	%p49, %fd17, 0dBFF0000000000000;
	selp.b32 	%r81, 1072693248, %r80, %p49;
	mov.b32 	%r82, 0;
	mov.b64 	%fd110, {%r82, %r81};
	bra.uni 	$L__BB0_20;
$L__BB0_18:
	setp.neu.f64 	%p44, %fd18, 0d7FF0000000000000;
	@%p44 bra 	$L__BB0_20;
	setp.lt.s32 	%p45, %r16, 0;
	and.b32  	%r72, %r10, 2147483647;
	setp.ne.s32 	%p46, %r72, 1071644672;
	or.b32  	%r73, %r11, -2147483648;
	selp.b32 	%r74, %r73, %r11, %p46;
	selp.b32 	%r75, %r74, %r11, %p4;
	selp.b32 	%r76, %r75, %r11, %p45;
	mov.b32 	%r77, 0;
	mov.b64 	%fd110, {%r77, %r76};
$L__BB0_20:
	setp.eq.f64 	%p50, %fd17, 0d3FF0000000000000;
	selp.f64 	%fd113, 0d3FF0000000000000, %fd110, %p50;
	bra.uni 	$L__BB0_32;
$L__BB0_21:
	add.f64 	%fd27, %fd108, 0d3E45798EE2308C3A;
	{
	.reg .b32 %temp; 
	mov.b64 	{%temp, %r17}, %fd27;
	}
	abs.f64 	%fd28, %fd27;
	setp.neu.f64 	%p20, %fd27, 0d0000000000000000;
	@%p20 bra 	$L__BB0_23;
	setp.lt.s32 	%p24, %r10, 0;
	selp.b32 	%r49, %r17, 0, %p2;
	or.b32  	%r50, %r49, 2146435072;
	selp.b32 	%r51, %r50, %r49, %p24;
	mov.b32 	%r52, 0;
	mov.b64 	%fd112, {%r52, %r51};
	mov.pred 	%p5, %p2;
	bra.uni 	$L__BB0_24;
$L__BB0_23:
	{ // callseq 0, 0
	.param .b64 param0;
	st.param.f64 	[param0], %fd28;
	.param .b64 param1;
	st.param.f64 	[param1], %fd11;
	.param .b64 retval0;
	call.uni (retval0), 
	__internal_accurate_pow, 
	(
	param0, 
	param1
	);
	ld.param.f64 	%fd90, [retval0];
	} // callseq 0
	setp.lt.s32 	%p21, %r17, 0;
	setp.neu.f64 	%p22, %fd12, %fd11;
	neg.f64 	%fd92, %fd90;
	setp.eq.s64 	%p23, %rd1, -9223372036854775808;
	selp.f64 	%fd93, %fd92, %fd90, %p23;
	selp.f64 	%fd94, %fd93, %fd90, %p21;
	selp.f64 	%fd95, 0dFFF8000000000000, %fd94, %p21;
	selp.f64 	%fd112, %fd95, %fd94, %p22;
	mov.pred 	%p5, %p1;
$L__BB0_24:
	sub.f64 	%fd96, %fd27, %fd38;
	{
	.reg .b32 %temp; 
	mov.b64 	{%temp, %r53}, %fd96;
	}
	and.b32  	%r54, %r53, 2146435072;
	setp.ne.s32 	%p25, %r54, 2146435072;
	@%p25 bra 	$L__BB0_31;
	setp.num.f64 	%p26, %fd27, %fd38;
	@%p26 bra 	$L__BB0_27;
	add.rn.f64 	%fd112, %fd27, %fd11;
	bra.uni 	$L__BB0_31;
$L__BB0_27:
	setp.neu.f64 	%p27, %fd13, 0d7FF0000000000000;
	@%p27 bra 	$L__BB0_29;
	setp.gt.f64 	%p32, %fd28, 0d3FF0000000000000;
	selp.b32 	%r61, 2146435072, 0, %p32;
	xor.b32  	%r62, %r61, 2146435072;
	selp.b32 	%r63, %r62, %r61, %p16;
	setp.eq.f64 	%p33, %fd27, 0dBFF0000000000000;
	selp.b32 	%r64, 1072693248, %r63, %p33;
	mov.b32 	%r65, 0;
	mov.b64 	%fd112, {%r65, %r64};
	bra.uni 	$L__BB0_31;
$L__BB0_29:
	setp.neu.f64 	%p28, %fd28, 0d7FF0000000000000;
	@%p28 bra 	$L__BB0_31;
	setp.lt.s32 	%p29, %r17, 0;
	and.b32  	%r55, %r10, 2147483647;
	setp.ne.s32 	%p30, %r55, 1071644672;
	or.b32  	%r56, %r11, -2147483648;
	selp.b32 	%r57, %r56, %r11, %p30;
	selp.b32 	%r58, %r57, %r11, %p5;
	selp.b32 	%r59, %r58, %r11, %p29;
	mov.b32 	%r60, 0;
	mov.b64 	%fd112, {%r60, %r59};
$L__BB0_31:
	setp.eq.f64 	%p34, %fd38, 0d0000000000000000;
	setp.eq.f64 	%p35, %fd27, 0d3FF0000000000000;
	selp.f64 	%fd97, 0d3FF0000000000000, %fd112, %p35;
	selp.f64 	%fd113, 0d3FF0000000000000, %fd97, %p34;
$L__BB0_32:
	mul.f64 	%fd105, %fd15, %fd113;
	mul.wide.s32 	%rd9, %r83, 8;
	add.s64 	%rd10, %rd3, %rd9;
	st.global.f64 	[%rd10], %fd105;
	add.s32 	%r84, %r84, %r2;
	add.s32 	%r83, %r83, %r13;
	setp.lt.s32 	%p51, %r84, %r21;
	@%p51 bra 	$L__BB0_9;
$L__BB0_33:
	ret;

}
.func  (.param .b64 func_retval0) __internal_accurate_pow(
	.param .b64 __internal_accurate_pow_param_0,
	.param .b64 __internal_accurate_pow_param_1
)
{
	.reg .pred 	%p<8>;
	.reg .b32 	%r<49>;
	.reg .b32 	%f<3>;
	.reg .b64 	%fd<109>;

	ld.param.f64 	%fd10, [__internal_accurate_pow_param_0];
	ld.param.f64 	%fd11, [__internal_accurate_pow_param_1];
	{
	.reg .b32 %temp; 
	mov.b64 	{%temp, %r46}, %fd10;
	}
	{
	.reg .b32 %temp; 
	mov.b64 	{%r45, %temp}, %fd10;
	}
	shr.u32 	%r47, %r46, 20;
	setp.gt.u32 	%p1, %r46, 1048575;
	@%p1 bra 	$L__BB1_2;
	mul.f64 	%fd12, %fd10, 0d4350000000000000;
	{
	.reg .b32 %temp; 
	mov.b64 	{%temp, %r46}, %fd12;
	}
	{
	.reg .b32 %temp; 
	mov.b64 	{%r45, %temp}, %fd12;
	}
	shr.u32 	%r16, %r46, 20;
	add.s32 	%r47, %r16, -54;
$L__BB1_2:
	add.s32 	%r48, %r47, -1023;
	and.b32  	%r17, %r46, -2146435073;
	or.b32  	%r18, %r17, 1072693248;
	mov.b64 	%fd107, {%r45, %r18};
	setp.lt.u32 	%p2, %r18, 1073127583;
	@%p2 bra 	$L__BB1_4;
	{
	.reg .b32 %temp; 
	mov.b64 	{%r19, %temp}, %fd107;
	}
	{
	.reg .b32 %temp; 
	mov.b64 	{%temp, %r20}, %fd107;
	}
	add.s32 	%r21, %r20, -1048576;
	mov.b64 	%fd107, {%r19, %r21};
	add.s32 	%r48, %r47, -1022;
$L__BB1_4:
	add.f64 	%fd13, %fd107, 0dBFF0000000000000;
	add.f64 	%fd14, %fd107, 0d3FF0000000000000;
	rcp.approx.ftz.f64 	%fd15, %fd14;
	neg.f64 	%fd16, %fd14;
	fma.rn.f64 	%fd17, %fd16, %fd15, 0d3FF0000000000000;
	fma.rn.f64 	%fd18, %fd17, %fd17, %fd17;
	fma.rn.f64 	%fd19, %fd18, %fd15, %fd15;
	mul.f64 	%fd20, %fd13, %fd19;
	fma.rn.f64 	%fd21, %fd13, %fd19, %fd20;
	mul.f64 	%fd22, %fd21, %fd21;
	fma.rn.f64 	%fd23, %fd22, 0d3EB0F5FF7D2CAFE2, 0d3ED0F5D241AD3B5A;
	fma.rn.f64 	%fd24, %fd23, %fd22, 0d3EF3B20A75488A3F;
	fma.rn.f64 	%fd25, %fd24, %fd22, 0d3F1745CDE4FAECD5;
	fma.rn.f64 	%fd26, %fd25, %fd22, 0d3F3C71C7258A578B;
	fma.rn.f64 	%fd27, %fd26, %fd22, 0d3F6249249242B910;
	fma.rn.f64 	%fd28, %fd27, %fd22, 0d3F89999999999DFB;
	sub.f64 	%fd29, %fd13, %fd21;
	add.f64 	%fd30, %fd29, %fd29;
	neg.f64 	%fd31, %fd21;
	fma.rn.f64 	%fd32, %fd31, %fd13, %fd30;
	mul.f64 	%fd33, %fd19, %fd32;
	fma.rn.f64 	%fd34, %fd22, %fd28, 0d3FB5555555555555;
	mov.f64 	%fd35, 0d3FB5555555555555;
	sub.f64 	%fd36, %fd35, %fd34;
	fma.rn.f64 	%fd37, %fd22, %fd28, %fd36;
	add.f64 	%fd38, %fd37, 0dBC46A4CB00B9E7B0;
	add.f64 	%fd39, %fd34, %fd38;
	sub.f64 	%fd40, %fd34, %fd39;
	add.f64 	%fd41, %fd38, %fd40;
	mul.rn.f64 	%fd42, %fd21, %fd21;
	neg.f64 	%fd43, %fd42;
	fma.rn.f64 	%fd44, %fd21, %fd21, %fd43;
	{
	.reg .b32 %temp; 
	mov.b64 	{%r22, %temp}, %fd33;
	}
	{
	.reg .b32 %temp; 
	mov.b64 	{%temp, %r23}, %fd33;
	}
	add.s32 	%r24, %r23, 1048576;
	mov.b64 	%fd45, {%r22, %r24};
	fma.rn.f64 	%fd46, %fd21, %fd45, %fd44;
	mul.rn.f64 	%fd47, %fd42, %fd21;
	neg.f64 	%fd48, %fd47;
	fma.rn.f64 	%fd49, %fd42, %fd21, %fd48;
	fma.rn.f64 	%fd50, %fd42, %fd33, %fd49;
	fma.rn.f64 	%fd51, %fd46, %fd21, %fd50;
	mul.rn.f64 	%fd52, %fd39, %fd47;
	neg.f64 	%fd53, %fd52;
	fma.rn.f64 	%fd54, %fd39, %fd47, %fd53;
	fma.rn.f64 	%fd55, %fd39, %fd51, %fd54;
	fma.rn.f64 	%fd56, %fd41, %fd47, %fd55;
	add.f64 	%fd57, %fd52, %fd56;
	sub.f64 	%fd58, %fd52, %fd57;
	add.f64 	%fd59, %fd56, %fd58;
	add.f64 	%fd60, %fd21, %fd57;
	sub.f64 	%fd61, %fd21, %fd60;
	add.f64 	%fd62, %fd57, %fd61;
	add.f64 	%fd63, %fd59, %fd62;
	add.f64 	%fd64, %fd33, %fd63;
	add.f64 	%fd65, %fd60, %fd64;
	sub.f64 	%fd66, %fd60, %fd65;
	add.f64 	%fd67, %fd64, %fd66;
	xor.b32  	%r25, %r48, -2147483648;
	mov.b32 	%r26, 1127219200;
	mov.b64 	%fd68, {%r25, %r26};
	mov.b32 	%r27, -2147483648;
	mov.b64 	%fd69, {%r27, %r26};
	sub.f64 	%fd70, %fd68, %fd69;
	fma.rn.f64 	%fd71, %fd70, 0d3FE62E42FEFA39EF, %fd65;
	fma.rn.f64 	%fd72, %fd70, 0dBFE62E42FEFA39EF, %fd71;
	sub.f64 	%fd73, %fd72, %fd65;
	sub.f64 	%fd74, %fd67, %fd73;
	fma.rn.f64 	%fd75, %fd70, 0d3C7ABC9E3B39803F, %fd74;
	add.f64 	%fd76, %fd71, %fd75;
	sub.f64 	%fd77, %fd71, %fd76;
	add.f64 	%fd78, %fd75, %fd77;
	{
	.reg .b32 %temp; 
	mov.b64 	{%temp, %r28}, %fd11;
	}
	{
	.reg .b32 %temp; 
	mov.b64 	{%r29, %temp}, %fd11;
	}
	shl.b32 	%r30, %r28, 1;
	setp.gt.u32 	%p3, %r30, -33554433;
	and.b32  	%r31, %r28, -15728641;
	selp.b32 	%r32, %r31, %r28, %p3;
	mov.b64 	%fd79, {%r29, %r32};
	mul.rn.f64 	%fd80, %fd76, %fd79;
	neg.f64 	%fd81, %fd80;
	fma.rn.f64 	%fd82, %fd76, %fd79, %fd81;
	fma.rn.f64 	%fd83, %fd78, %fd79, %fd82;
	add.f64 	%fd4, %fd80, %fd83;
	sub.f64 	%fd84, %fd80, %fd4;
	add.f64 	%fd5, %fd83, %fd84;
	fma.rn.f64 	%fd85, %fd4, 0d3FF71547652B82FE, 0d4338000000000000;
	{
	.reg .b32 %temp; 
	mov.b64 	{%r13, %temp}, %fd85;
	}
	mov.f64 	%fd86, 0dC338000000000000;
	add.rn.f64 	%fd87, %fd85, %fd86;
	fma.rn.f64 	%fd88, %fd87, 0dBFE62E42FEFA39EF, %fd4;
	fma.rn.f64 	%fd89, %fd87, 0dBC7ABC9E3B39803F, %fd88;
	fma.rn.f64 	%fd90, %fd89, 0d3E5ADE1569CE2BDF, 0d3E928AF3FCA213EA;
	fma.rn.f64 	%fd91, %fd90, %fd89, 0d3EC71DEE62401315;
	fma.rn.f64 	%fd92, %fd91, %fd89, 0d3EFA01997C89EB71;
	fma.rn.f64 	%fd93, %fd92, %fd89, 0d3F2A01A014761F65;
	fma.rn.f64 	%fd94, %fd93, %fd89, 0d3F56C16C1852B7AF;
	fma.rn.f64 	%fd95, %fd94, %fd89, 0d3F81111111122322;
	fma.rn.f64 	%fd96, %fd95, %fd89, 0d3FA55555555502A1;
	fma.rn.f64 	%fd97, %fd96, %fd89, 0d3FC5555555555511;
	fma.rn.f64 	%fd98, %fd97, %fd89, 0d3FE000000000000B;
	fma.rn.f64 	%fd99, %fd98, %fd89, 0d3FF0000000000000;
	fma.rn.f64 	%fd100, %fd99, %fd89, 0d3FF0000000000000;
	{
	.reg .b32 %temp; 
	mov.b64 	{%r14, %temp}, %fd100;
	}
	{
	.reg .b32 %temp; 
	mov.b64 	{%temp, %r15}, %fd100;
	}
	shl.b32 	%r33, %r13, 20;
	add.s32 	%r34, %r33, %r15;
	mov.b64 	%fd108, {%r14, %r34};
	{
	.reg .b32 %temp; 
	mov.b64 	{%temp, %r35}, %fd4;
	}
	mov.b32 	%f2, %r35;
	abs.f32 	%f1, %f2;
	setp.lt.f32 	%p4, %f1, 0f4086232B;
	@%p4 bra 	$L__BB1_7;
	setp.lt.f64 	%p5, %fd4, 0d0000000000000000;
	add.f64 	%fd101, %fd4, 0d7FF0000000000000;
	selp.f64 	%fd108, 0d0000000000000000, %fd101, %p5;
	setp.geu.f32 	%p6, %f1, 0f40874800;
	@%p6 bra 	$L__BB1_7;
	shr.u32 	%r36, %r13, 31;
	add.s32 	%r37, %r13, %r36;
	shr.s32 	%r38, %r37, 1;
	shl.b32 	%r39, %r38, 20;
	add.s32 	%r40, %r15, %r39;
	mov.b64 	%fd102, {%r14, %r40};
	sub.s32 	%r41, %r13, %r38;
	shl.b32 	%r42, %r41, 20;
	add.s32 	%r43, %r42, 1072693248;
	mov.b32 	%r44, 0;
	mov.b64 	%fd103, {%r44, %r43};
	mul.f64 	%fd108, %fd103, %fd102;
$L__BB1_7:
	abs.f64 	%fd104, %fd108;
	setp.eq.f64 	%p7, %fd104, 0d7FF0000000000000;
	fma.rn.f64 	%fd105, %fd108, %fd5, %fd108;
	selp.f64 	%fd106, %fd108, %fd105, %p7;
	st.param.f64 	[func_retval0], %fd106;
	ret;

}


// ===== COMPILED SASS (sm_100) =====

	.target	sm_100

	.elftype	@"ET_EXEC"


//--------------------- .note.nv.tkinfo           --------------------------
	.section	.note.nv.tkinfo,"",@"SHT_NOTE"
	.sectionflags	@"SHF_NOTE_NV_TKINFO"
	.tkinfo
        /*0018*/ 	.word	0x00000002
        /*0030*/ 	.string	""
        /*0030*/ 	.string	"ptxas"
        /*0030*/ 	.string	"Cuda compilation tools, release 13.0, V13.0.88"
        /*0030*/ 	.string	"Build cuda_13.0.r13.0/compiler.36424714_0"
        /*0030*/ 	.string	"-arch sm_100 -m 64 "



//--------------------- .note.nv.cuinfo           --------------------------
	.section	.note.nv.cuinfo,"",@"SHT_NOTE"
	.sectionflags	@"SHF_NOTE_NV_CUINFO"
        /*0018*/ 	.short	0x0002
        /*001a*/ 	.short	0x0064
        /*001c*/ 	.short	0x0082
	.zero		2


//--------------------- .nv.info                  --------------------------
	.section	.nv.info,"",@"SHT_CUDA_INFO"
	.align	4


	//----- nvinfo : EIATTR_REGCOUNT
	.align		4
        /*0000*/ 	.byte	0x04, 0x2f
        /*0002*/ 	.short	(.L_1 - .L_0)
	.align		4
.L_0:
        /*0004*/ 	.word	index@(compexp_kernel)
        /*0008*/ 	.word	0x0000002e


	//----- nvinfo : EIATTR_FRAME_SIZE
	.align		4
.L_1:
        /*000c*/ 	.byte	0x04, 0x11
        /*000e*/ 	.short	(.L_3 - .L_2)
	.align		4
.L_2:
        /*0010*/ 	.word	index@($compexp_kernel$__internal_accurate_pow)
        /*0014*/ 	.word	0x00000000


	//----- nvinfo : EIATTR_FRAME_SIZE
	.align		4
.L_3:
        /*0018*/ 	.byte	0x04, 0x11
        /*001a*/ 	.short	(.L_5 - .L_4)
	.align		4
.L_4:
        /*001c*/ 	.word	index@($__internal_0_$__cuda_sm20_dblrcp_rn_slowpath_v3)
        /*0020*/ 	.word	0x00000000


	//----- nvinfo : EIATTR_FRAME_SIZE
	.align		4
.L_5:
        /*0024*/ 	.byte	0x04, 0x11
        /*0026*/ 	.short	(.L_7 - .L_6)
	.align		4
.L_6:
        /*0028*/ 	.word	index@(compexp_kernel)
        /*002c*/ 	.word	0x00000000


	//----- nvinfo : EIATTR_MIN_STACK_SIZE
	.align		4
.L_7:
        /*0030*/ 	.byte	0x04, 0x12
        /*0032*/ 	.short	(.L_9 - .L_8)
	.align		4
.L_8:
        /*0034*/ 	.word	index@(compexp_kernel)
        /*0038*/ 	.word	0x00000000
.L_9:


//--------------------- .nv.compat                --------------------------
	.section	.nv.compat,"",@"SHT_CUDA_COMPAT_INFO"
	.align	4
        /*0000*/ 	.byte	0x02, 0x09, 0x00, 0x00, 0x02, 0x02, 0x01, 0x00, 0x02, 0x05, 0x05, 0x00, 0x03, 0x07, 0x01, 0x01
        /*0010*/ 	.byte	0x02, 0x03, 0x00, 0x00, 0x02, 0x06, 0x01, 0x00, 0x04, 0x0b, 0x08, 0x00, 0x01, 0x00, 0x00, 0x00
        /*0020*/ 	.byte	0x00, 0x00, 0x00, 0x00


//--------------------- .nv.info.compexp_kernel   --------------------------
	.section	.nv.info.compexp_kernel,"",@"SHT_CUDA_INFO"
	.sectionflags	@""
	.align	4


	//----- nvinfo : EIATTR_CUDA_API_VERSION
	.align		4
        /*0000*/ 	.byte	0x04, 0x37
        /*0002*/ 	.short	(.L_11 - .L_10)
.L_10:
        /*0004*/ 	.word	0x00000082


	//----- nvinfo : EIATTR_KPARAM_INFO
	.align		4
.L_11:
        /*0008*/ 	.byte	0x04, 0x17
        /*000a*/ 	.short	(.L_13 - .L_12)
.L_12:
        /*000c*/ 	.word	0x00000000
        /*0010*/ 	.short	0x0008
        /*0012*/ 	.short	0x0038
        /*0014*/ 	.byte	0x00, 0xf0, 0x21, 0x00


	//----- nvinfo : EIATTR_KPARAM_INFO
	.align		4
.L_13:
        /*0018*/ 	.byte	0x04, 0x17
        /*001a*/ 	.short	(.L_15 - .L_14)
.L_14:
        /*001c*/ 	.word	0x00000000
        /*0020*/ 	.short	0x0007
        /*0022*/ 	.short	0x0030
        /*0024*/ 	.byte	0x00, 0xf0, 0x21, 0x00


	//----- nvinfo : EIATTR_KPARAM_INFO
	.align		4
.L_15:
        /*0028*/ 	.byte	0x04, 0x17
        /*002a*/ 	.short	(.L_17 - .L_16)
.L_16:
        /*002c*/ 	.word	0x00000000
        /*0030*/ 	.short	0x0006
        /*0032*/ 	.short	0x0028
        /*0034*/ 	.byte	0x00, 0xf0, 0x21, 0x00


	//----- nvinfo : EIATTR_KPARAM_INFO
	.align		4
.L_17:
        /*0038*/ 	.byte	0x04, 0x17
        /*003a*/ 	.short	(.L_19 - .L_18)
.L_18:
        /*003c*/ 	.word	0x00000000
        /*0040*/ 	.short	0x0005
        /*0042*/ 	.short	0x0020
        /*0044*/ 	.byte	0x00, 0xf0, 0x21, 0x00


	//----- nvinfo : EIATTR_KPARAM_INFO
	.align		4
.L_19:
        /*0048*/ 	.byte	0x04, 0x17
        /*004a*/ 	.short	(.L_21 - .L_20)
.L_20:
        /*004c*/ 	.word	0x00000000
        /*0050*/ 	.short	0x0004
        /*0052*/ 	.short	0x0018
        /*0054*/ 	.byte	0x00, 0xf0, 0x21, 0x00


	//----- nvinfo : EIATTR_KPARAM_INFO
	.align		4
.L_21:
        /*0058*/ 	.byte	0x04, 0x17
        /*005a*/ 	.short	(.L_23 - .L_22)
.L_22:
        /*005c*/ 	.word	0x00000000
        /*0060*/ 	.short	0x0003
        /*0062*/ 	.short	0x0014
        /*0064*/ 	.byte	0x00, 0xf0, 0x11, 0x00


	//----- nvinfo : EIATTR_KPARAM_INFO
	.align		4
.L_23:
        /*0068*/ 	.byte	0x04, 0x17
        /*006a*/ 	.short	(.L_25 - .L_24)
.L_24:
        /*006c*/ 	.word	0x00000000
        /*0070*/ 	.short	0x0002
        /*0072*/ 	.short	0x0010
        /*0074*/ 	.byte	0x00, 0xf0, 0x11, 0x00


	//----- nvinfo : EIATTR_KPARAM_INFO
	.align		4
.L_25:
        /*0078*/ 	.byte	0x04, 0x17
        /*007a*/ 	.short	(.L_27 - .L_26)
.L_26:
        /*007c*/ 	.word	0x00000000
        /*0080*/ 	.short	0x0001
        /*0082*/ 	.short	0x0008
        /*0084*/ 	.byte	0x00, 0xf5, 0x21, 0x00


	//----- nvinfo : EIATTR_KPARAM_INFO
	.align		4
.L_27:
        /*0088*/ 	.byte	0x04, 0x17
        /*008a*/ 	.short	(.L_29 - .L_28)
.L_28:
        /*008c*/ 	.word	0x00000000
        /*0090*/ 	.short	0x0000
        /*0092*/ 	.short	0x0000
        /*0094*/ 	.byte	0x00, 0xf5, 0x21, 0x00


	//----- nvinfo : EIATTR_SPARSE_MMA_MASK
	.align		4
.L_29:
        /*0098*/ 	.byte	0x03, 0x50
        /*009a*/ 	.short	0x0000


	//----- nvinfo : EIATTR_MAXREG_COUNT
	.align		4
        /*009c*/ 	.byte	0x03, 0x1b
        /*009e*/ 	.short	0x00ff


	//----- nvinfo : EIATTR_MERCURY_ISA_VERSION
	.align		4
        /*00a0*/ 	.byte	0x03, 0x5f
        /*00a2*/ 	.short	0x0101


	//----- nvinfo : EIATTR_VRC_CTA_INIT_COUNT
	.align		4
        /*00a4*/ 	.byte	0x02, 0x4a
	.zero		1
	.zero		1


	//----- nvinfo : EIATTR_EXIT_INSTR_OFFSETS
	.align		4
        /*00a8*/ 	.byte	0x04, 0x1c
        /*00aa*/ 	.short	(.L_31 - .L_30)


	//   ....[0]....
.L_30:
        /*00ac*/ 	.word	0x00000040


	//   ....[1]....
        /*00b0*/ 	.word	0x00000ab0


	//   ....[2]....
        /*00b4*/ 	.word	0x00001640


	//----- nvinfo : EIATTR_CRS_STACK_SIZE
	.align		4
.L_31:
        /*00b8*/ 	.byte	0x04, 0x1e
        /*00ba*/ 	.short	(.L_33 - .L_32)
.L_32:
        /*00bc*/ 	.word	0x00000000


	//----- nvinfo : EIATTR_CBANK_PARAM_SIZE
	.align		4
.L_33:
        /*00c0*/ 	.byte	0x03, 0x19
        /*00c2*/ 	.short	0x0040


	//----- nvinfo : EIATTR_PARAM_CBANK
	.align		4
        /*00c4*/ 	.byte	0x04, 0x0a
        /*00c6*/ 	.short	(.L_35 - .L_34)
	.align		4
.L_34:
        /*00c8*/ 	.word	index@(.nv.constant0.compexp_kernel)
        /*00cc*/ 	.short	0x0380
        /*00ce*/ 	.short	0x0040


	//----- nvinfo : EIATTR_SW_WAR
	.align		4
.L_35:
        /*00d0*/ 	.byte	0x04, 0x36
        /*00d2*/ 	.short	(.L_37 - .L_36)
.L_36:
        /*00d4*/ 	.word	0x00000008
.L_37:


//--------------------- .nv.callgraph             --------------------------
	.section	.nv.callgraph,"",@"SHT_CUDA_CALLGRAPH"
	.align	4
	.sectionentsize	8
	.align		4
        /*0000*/ 	.word	0x00000000
	.align		4
        /*0004*/ 	.word	0xffffffff
	.align		4
        /*0008*/ 	.word	0x00000000
	.align		4
        /*000c*/ 	.word	0xfffffffe
	.align		4
        /*0010*/ 	.word	0x00000000
	.align		4
        /*0014*/ 	.word	0xfffffffd
	.align		4
        /*0018*/ 	.word	0x00000000
	.align		4
        /*001c*/ 	.word	0xfffffffc


//--------------------- .text.compexp_kernel      --------------------------
	.section	.text.compexp_kernel,"ax",@progbits
	.align	128
        .global         compexp_kernel
        .type           compexp_kernel,@function
        .size           compexp_kernel,(.L_x_24 - compexp_kernel)
        .other          compexp_kernel,@"STO_CUDA_ENTRY STV_DEFAULT"
compexp_kernel:
.text.compexp_kernel:
[----:B------:R-:W-:Y:S08]  /*0000*/  LDC R1, c[0x0][0x37c] ;  /* 0x0000df00ff017b82 */ /* 0x000ff00000000800 */
[----:B------:R-:W0:Y:S08]  /*0010*/  S2UR UR5, SR_CTAID.X ;  /* 0x00000000000579c3 */ /* 0x000e300000002500 */
[----:B------:R-:W0:Y:S02]  /*0020*/  LDC R0, c[0x0][0x390] ;  /* 0x0000e400ff007b82 */ /* 0x000e240000000800 */
[----:B0-----:R-:W-:-:S13]  /*0030*/  ISETP.LE.AND P0, PT, R0, UR5, PT ;  /* 0x0000000500007c0c */ /* 0x001fda000bf03270 */
[----:B------:R-:W-:Y:S05]  /*0040*/  @P0 EXIT ;  /* 0x000000000000094d */ /* 0x000fea0003800000 */
[----:B------:R-:W0:Y:S01]  /*0050*/  LDCU.64 UR6, c[0x0][0x3a8] ;  /* 0x00007500ff0677ac */ /* 0x000e220008000a00 */
[----:B------:R-:W-:Y:S02]  /*0060*/  IMAD.MOV.U32 R2, RZ, RZ, -0x2d0e5604 ;  /* 0xd2f1a9fcff027424 */ /* 0x000fe400078e00ff */
[----:B------:R-:W-:Y:S01]  /*0070*/  IMAD.MOV.U32 R3, RZ, RZ, 0x3f50624d ;  /* 0x3f50624dff037424 */ /* 0x000fe200078e00ff */
[----:B------:R-:W1:Y:S01]  /*0080*/  LDCU.64 UR8, c[0x0][0x3b8] ;  /* 0x00007700ff0877ac */ /* 0x000e620008000a00 */
[----:B------:R-:W2:Y:S04]  /*0090*/  LDCU UR4, c[0x0][0x360] ;  /* 0x00006c00ff0477ac */ /* 0x000ea80008000800 */
[----:B0-----:R-:W-:-:S08]  /*00a0*/  DMUL R2, R2, UR6 ;  /* 0x0000000602027c28 */ /* 0x001fd00008000000 */
[----:B-1----:R-:W-:-:S06]  /*00b0*/  DMUL R6, R2, UR8 ;  /* 0x0000000802067c28 */ /* 0x002fcc0008000000 */
[----:B------:R-:W0:Y:S04]  /*00c0*/  MUFU.RCP64H R5, R7 ;  /* 0x0000000700057308 */ /* 0x000e280000001800 */
[----:B------:R-:W-:-:S05]  /*00d0*/  VIADD R4, R7, 0x300402 ;  /* 0x0030040207047836 */ /* 0x000fca0000000000 */
[----:B------:R-:W-:Y:S01]  /*00e0*/  FSETP.GEU.AND P0, PT, |R4|, 5.8789094863358348022e-39, PT ;  /* 0x004004020400780b */ /* 0x000fe20003f0e200 */
[----:B0-----:R-:W-:-:S08]  /*00f0*/  DFMA R2, -R6, R4, 1 ;  /* 0x3ff000000602742b */ /* 0x001fd00000000104 */
[----:B------:R-:W-:Y:S02]  /*0100*/  DFMA R8, R2, R2, R2 ;  /* 0x000000020208722b */ /* 0x000fe40000000002 */
[----:B------:R-:W0:Y:S06]  /*0110*/  S2R R2, SR_TID.X ;  /* 0x0000000000027919 */ /* 0x000e2c0000002100 */
[----:B------:R-:W-:-:S08]  /*0120*/  DFMA R8, R4, R8, R4 ;  /* 0x000000080408722b */ /* 0x000fd00000000004 */
[----:B------:R-:W-:-:S08]  /*0130*/  DFMA R10, -R6, R8, 1 ;  /* 0x3ff00000060a742b */ /* 0x000fd00000000108 */
[----:B------:R-:W-:Y:S01]  /*0140*/  DFMA R4, R8, R10, R8 ;  /* 0x0000000a0804722b */ /* 0x000fe20000000008 */
[----:B--2---:R-:W-:Y:S10]  /*0150*/  @P0 BRA `(.L_x_0) ;  /* 0x0000000000200947 */ /* 0x004ff40003800000 */
[----:B------:R-:W-:Y:S01]  /*0160*/  LOP3.LUT R0, R7, 0x7fffffff, RZ, 0xc0, !PT ;  /* 0x7fffffff07007812 */ /* 0x000fe200078ec0ff */
[----:B------:R-:W-:Y:S02]  /*0170*/  IMAD.MOV.U32 R10, RZ, RZ, R6 ;  /* 0x000000ffff0a7224 */ /* 0x000fe400078e0006 */
[----:B------:R-:W-:Y:S02]  /*0180*/  IMAD.MOV.U32 R11, RZ, RZ, R7 ;  /* 0x000000ffff0b7224 */ /* 0x000fe400078e0007 */
[----:B------:R-:W-:Y:S01]  /*0190*/  VIADD R3, R0, 0xfff00000 ;  /* 0xfff0000000037836 */ /* 0x000fe20000000000 */
[----:B------:R-:W-:-:S07]  /*01a0*/  MOV R0, 0x1c0 ;  /* 0x000001c000007802 */ /* 0x000fce0000000f00 */
[----:B0-----:R-:W-:Y:S05]  /*01b0*/  CALL.REL.NOINC `($__internal_0_$__cuda_sm20_dblrcp_rn_slowpath_v3) ;  /* 0x0000001400247944 */ /* 0x001fea0003c00000 */
[----:B------:R-:W-:Y:S02]  /*01c0*/  IMAD.MOV.U32 R4, RZ, RZ, R8 ;  /* 0x000000ffff047224 */ /* 0x000fe400078e0008 */
[----:B------:R-:W-:-:S07]  /*01d0*/  IMAD.MOV.U32 R5, RZ, RZ, R9 ;  /* 0x000000ffff057224 */ /* 0x000fce00078e0009 */
.L_x_0:
[----:B------:R-:W-:Y:S01]  /*01e0*/  IMAD.MOV.U32 R6, RZ, RZ, 0x652b82fe ;  /* 0x652b82feff067424 */ /* 0x000fe200078e00ff */
[----:B------:R-:W-:Y:S01]  /*01f0*/  UMOV UR6, 0xfefa39ef ;  /* 0xfefa39ef00067882 */ /* 0x000fe20000000000 */
[----:B------:R-:W-:Y:S01]  /*0200*/  IMAD.MOV.U32 R7, RZ, RZ, 0x3ff71547 ;  /* 0x3ff71547ff077424 */ /* 0x000fe200078e00ff */
[----:B------:R-:W-:Y:S01]  /*0210*/  UMOV UR7, 0x3fe62e42 ;  /* 0x3fe62e4200077882 */ /* 0x000fe20000000000 */
[----:B------:R-:W1:Y:S01]  /*0220*/  LDCU.64 UR8, c[0x0][0x3a0] ;  /* 0x00007400ff0877ac */ /* 0x000e620008000a00 */
[----:B------:R-:W-:Y:S01]  /*0230*/  IMAD.MOV.U32 R14, RZ, RZ, -0x2d0e5604 ;  /* 0xd2f1a9fcff0e7424 */ /* 0x000fe200078e00ff */
[----:B------:R-:W-:Y:S01]  /*0240*/  DADD R18, -RZ, -R4 ;  /* 0x00000000ff127229 */ /* 0x000fe20000000904 */
[----:B------:R-:W-:Y:S01]  /*0250*/  IMAD.MOV.U32 R15, RZ, RZ, 0x3f50624d ;  /* 0x3f50624dff0f7424 */ /* 0x000fe200078e00ff */
[----:B------:R-:W-:Y:S01]  /*0260*/  DFMA R6, -R4, R6, 6.75539944105574400000e+15 ;  /* 0x433800000406742b */ /* 0x000fe20000000106 */
[----:B------:R-:W2:Y:S07]  /*0270*/  LDCU.64 UR10, c[0x0][0x3b8] ;  /* 0x00007700ff0a77ac */ /* 0x000eae0008000a00 */
[----:B------:R-:W-:Y:S01]  /*0280*/  DADD R8, R6, -6.75539944105574400000e+15 ;  /* 0xc338000006087429 */ /* 0x000fe20000000000 */
[----:B------:R-:W-:Y:S01]  /*0290*/  FSETP.GEU.AND P0, PT, |R19|, 4.1917929649353027344, PT ;  /* 0x4086232b1300780b */ /* 0x000fe20003f0e200 */
[----:B-1----:R-:W-:-:S06]  /*02a0*/  DMUL R14, R14, UR8 ;  /* 0x000000080e0e7c28 */ /* 0x002fcc0008000000 */
[----:B------:R-:W-:Y:S01]  /*02b0*/  DFMA R10, R8, -UR6, -R4 ;  /* 0x80000006080a7c2b */ /* 0x000fe20008000804 */
[----:B------:R-:W-:Y:S01]  /*02c0*/  UMOV UR6, 0x3b39803f ;  /* 0x3b39803f00067882 */ /* 0x000fe20000000000 */
[----:B------:R-:W-:-:S06]  /*02d0*/  UMOV UR7, 0x3c7abc9e ;  /* 0x3c7abc9e00077882 */ /* 0x000fcc0000000000 */
[----:B------:R-:W-:Y:S01]  /*02e0*/  DFMA R8, R8, -UR6, R10 ;  /* 0x8000000608087c2b */ /* 0x000fe2000800000a */
[----:B------:R-:W-:Y:S01]  /*02f0*/  UMOV UR6, 0x69ce2bdf ;  /* 0x69ce2bdf00067882 */ /* 0x000fe20000000000 */
[----:B------:R-:W-:Y:S01]  /*0300*/  IMAD.MOV.U32 R10, RZ, RZ, -0x35dec16 ;  /* 0xfca213eaff0a7424 */ /* 0x000fe200078e00ff */
[----:B------:R-:W-:Y:S01]  /*0310*/  UMOV UR7, 0x3e5ade15 ;  /* 0x3e5ade1500077882 */ /* 0x000fe20000000000 */
[----:B------:R-:W-:-:S06]  /*0320*/  IMAD.MOV.U32 R11, RZ, RZ, 0x3e928af3 ;  /* 0x3e928af3ff0b7424 */ /* 0x000fcc00078e00ff */
[----:B------:R-:W-:Y:S01]  /*0330*/  DFMA R10, R8, UR6, R10 ;  /* 0x00000006080a7c2b */ /* 0x000fe2000800000a */
[----:B------:R-:W-:Y:S01]  /*0340*/  UMOV UR6, 0x62401315 ;  /* 0x6240131500067882 */ /* 0x000fe20000000000 */
[----:B------:R-:W-:-:S06]  /*0350*/  UMOV UR7, 0x3ec71dee ;  /* 0x3ec71dee00077882 */ /* 0x000fcc0000000000 */
[----:B------:R-:W-:Y:S01]  /*0360*/  DFMA R10, R8, R10, UR6 ;  /* 0x00000006080a7e2b */ /* 0x000fe2000800000a */
        /* <DEDUP_REMOVED lines=10> */
[----:B--2---:R-:W-:Y:S01]  /*0410*/  DMUL R10, R14, UR10 ;  /* 0x0000000a0e0a7c28 */ /* 0x004fe20008000000 */
[----:B------:R-:W-:-:S05]  /*0420*/  UMOV UR7, 0x3f811111 ;  /* 0x3f81111100077882 */ /* 0x000fca0000000000 */
[----:B------:R-:W-:Y:S01]  /*0430*/  DFMA R12, R8, R12, UR6 ;  /* 0x00000006080c7e2b */ /* 0x000fe2000800000c */
[----:B------:R-:W1:Y:S01]  /*0440*/  MUFU.RCP64H R15, R11 ;  /* 0x0000000b000f7308 */ /* 0x000e620000001800 */
[----:B------:R-:W-:Y:S01]  /*0450*/  UMOV UR6, 0x555502a1 ;  /* 0x555502a100067882 */ /* 0x000fe20000000000 */
[----:B------:R-:W-:Y:S01]  /*0460*/  UMOV UR7, 0x3fa55555 ;  /* 0x3fa5555500077882 */ /* 0x000fe20000000000 */
[----:B------:R-:W-:-:S04]  /*0470*/  VIADD R14, R11, 0x300402 ;  /* 0x003004020b0e7836 */ /* 0x000fc80000000000 */
[----:B------:R-:W-:Y:S01]  /*0480*/  DFMA R12, R8, R12, UR6 ;  /* 0x00000006080c7e2b */ /* 0x000fe2000800000c */
[----:B------:R-:W-:Y:S01]  /*0490*/  UMOV UR6, 0x55555511 ;  /* 0x5555551100067882 */ /* 0x000fe20000000000 */
[----:B------:R-:W-:Y:S01]  /*04a0*/  UMOV UR7, 0x3fc55555 ;  /* 0x3fc5555500077882 */ /* 0x000fe20000000000 */
[----:B------:R-:W-:-:S05]  /*04b0*/  FSETP.GEU.AND P2, PT, |R14|, 5.8789094863358348022e-39, PT ;  /* 0x004004020e00780b */ /* 0x000fca0003f4e200 */
[----:B------:R-:W-:Y:S01]  /*04c0*/  DFMA R12, R8, R12, UR6 ;  /* 0x00000006080c7e2b */ /* 0x000fe2000800000c */
[----:B------:R-:W-:Y:S01]  /*04d0*/  UMOV UR6, 0xb ;  /* 0x0000000b00067882 */ /* 0x000fe20000000000 */
[----:B-1----:R-:W-:Y:S01]  /*04e0*/  DFMA R16, -R10, R14, 1 ;  /* 0x3ff000000a10742b */ /* 0x002fe2000000010e */
[----:B------:R-:W-:-:S05]  /*04f0*/  UMOV UR7, 0x3fe00000 ;  /* 0x3fe0000000077882 */ /* 0x000fca0000000000 */
[----:B------:R-:W-:Y:S02]  /*0500*/  DFMA R12, R8, R12, UR6 ;  /* 0x00000006080c7e2b */ /* 0x000fe4000800000c */
[----:B------:R-:W-:-:S06]  /*0510*/  DFMA R16, R16, R16, R16 ;  /* 0x000000101010722b */ /* 0x000fcc0000000010 */
[----:B------:R-:W-:Y:S02]  /*0520*/  DFMA R12, R8, R12, 1 ;  /* 0x3ff00000080c742b */ /* 0x000fe4000000000c */
[----:B------:R-:W-:-:S06]  /*0530*/  DFMA R16, R14, R16, R14 ;  /* 0x000000100e10722b */ /* 0x000fcc000000000e */
[----:B------:R-:W-:Y:S02]  /*0540*/  DFMA R12, R8, R12, 1 ;  /* 0x3ff00000080c742b */ /* 0x000fe4000000000c */
[----:B------:R-:W-:-:S08]  /*0550*/  DFMA R8, -R10, R16, 1 ;  /* 0x3ff000000a08742b */ /* 0x000fd00000000110 */
[----:B------:R-:W-:Y:S01]  /*0560*/  DFMA R8, R16, R8, R16 ;  /* 0x000000081008722b */ /* 0x000fe20000000010 */
[----:B------:R-:W-:Y:S02]  /*0570*/  IMAD R17, R6, 0x100000, R13 ;  /* 0x0010000006117824 */ /* 0x000fe400078e020d */
[----:B------:R-:W-:Y:S01]  /*0580*/  IMAD.MOV.U32 R16, RZ, RZ, R12 ;  /* 0x000000ffff107224 */ /* 0x000fe200078e000c */
[----:B------:R-:W-:Y:S07]  /*0590*/  @!P0 BRA `(.L_x_1) ;  /* 0x0000000000388947 */ /* 0x000fee0003800000 */
[----:B------:R-:W-:Y:S01]  /*05a0*/  FSETP.GEU.AND P1, PT, |R19|, 4.2275390625, PT ;  /* 0x408748001300780b */ /* 0x000fe20003f2e200 */
[C---:B------:R-:W-:Y:S02]  /*05b0*/  DADD R14, -R4.reuse, +INF ;  /* 0x7ff00000040e7429 */ /* 0x040fe40000000100 */
[----:B------:R-:W-:-:S08]  /*05c0*/  DSETP.GEU.AND P0, PT, -R4, RZ, PT ;  /* 0x000000ff0400722a */ /* 0x000fd00003f0e100 */
[----:B------:R-:W-:Y:S02]  /*05d0*/  FSEL R16, R14, RZ, P0 ;  /* 0x000000ff0e107208 */ /* 0x000fe40000000000 */
[----:B------:R-:W-:Y:S01]  /*05e0*/  FSEL R17, R15, RZ, P0 ;  /* 0x000000ff0f117208 */ /* 0x000fe20000000000 */
[----:B------:R-:W-:Y:S06]  /*05f0*/  @P1 BRA `(.L_x_1) ;  /* 0x0000000000201947 */ /* 0x000fec0003800000 */
[----:B------:R-:W-:Y:S01]  /*0600*/  LEA.HI R0, R6, R6, RZ, 0x1 ;  /* 0x0000000606007211 */ /* 0x000fe200078f08ff */
[----:B------:R-:W-:-:S03]  /*0610*/  IMAD.MOV.U32 R16, RZ, RZ, R12 ;  /* 0x000000ffff107224 */ /* 0x000fc600078e000c */
[----:B------:R-:W-:-:S05]  /*0620*/  SHF.R.S32.HI R17, RZ, 0x1, R0 ;  /* 0x00000001ff117819 */ /* 0x000fca0000011400 */
[----:B------:R-:W-:Y:S02]  /*0630*/  IMAD.IADD R4, R6, 0x1, -R17 ;  /* 0x0000000106047824 */ /* 0x000fe400078e0a11 */
[----:B------:R-:W-:-:S03]  /*0640*/  IMAD R17, R17, 0x100000, R13 ;  /* 0x0010000011117824 */ /* 0x000fc600078e020d */
[----:B------:R-:W-:Y:S01]  /*0650*/  LEA R5, R4, 0x3ff00000, 0x14 ;  /* 0x3ff0000004057811 */ /* 0x000fe200078ea0ff */
[----:B------:R-:W-:-:S06]  /*0660*/  IMAD.MOV.U32 R4, RZ, RZ, RZ ;  /* 0x000000ffff047224 */ /* 0x000fcc00078e00ff */
[----:B------:R-:W-:-:S11]  /*0670*/  DMUL R16, R16, R4 ;  /* 0x0000000410107228 */ /* 0x000fd60000000000 */
.L_x_1:
[----:B------:R-:W-:Y:S05]  /*0680*/  @P2 BRA `(.L_x_2) ;  /* 0x0000000000102947 */ /* 0x000fea0003800000 */
[----:B------:R-:W-:-:S05]  /*0690*/  LOP3.LUT R0, R11, 0x7fffffff, RZ, 0xc0, !PT ;  /* 0x7fffffff0b007812 */ /* 0x000fca00078ec0ff */
[----:B------:R-:W-:Y:S01]  /*06a0*/  VIADD R3, R0, 0xfff00000 ;  /* 0xfff0000000037836 */ /* 0x000fe20000000000 */
[----:B------:R-:W-:-:S07]  /*06b0*/  MOV R0, 0x6d0 ;  /* 0x000006d000007802 */ /* 0x000fce0000000f00 */
[----:B0-----:R-:W-:Y:S05]  /*06c0*/  CALL.REL.NOINC `($__internal_0_$__cuda_sm20_dblrcp_rn_slowpath_v3) ;  /* 0x0000000c00e07944 */ /* 0x001fea0003c00000 */
.L_x_2:
[----:B------:R-:W-:Y:S01]  /*06d0*/  IMAD.MOV.U32 R4, RZ, RZ, 0x652b82fe ;  /* 0x652b82feff047424 */ /* 0x000fe200078e00ff */
[----:B------:R-:W-:Y:S01]  /*06e0*/  UMOV UR6, 0xfefa39ef ;  /* 0xfefa39ef00067882 */ /* 0x000fe20000000000 */
[----:B------:R-:W-:Y:S01]  /*06f0*/  IMAD.MOV.U32 R5, RZ, RZ, 0x3ff71547 ;  /* 0x3ff71547ff057424 */ /* 0x000fe200078e00ff */
[----:B------:R-:W-:Y:S01]  /*0700*/  UMOV UR7, 0x3fe62e42 ;  /* 0x3fe62e4200077882 */ /* 0x000fe20000000000 */
[----:B------:R-:W-:-:S04]  /*0710*/  DADD R12, -RZ, -R8 ;  /* 0x00000000ff0c7229 */ /* 0x000fc80000000908 */
[----:B------:R-:W-:-:S06]  /*0720*/  DFMA R4, -R8, R4, 6.75539944105574400000e+15 ;  /* 0x433800000804742b */ /* 0x000fcc0000000104 */
[----:B------:R-:W-:Y:S02]  /*0730*/  FSETP.GEU.AND P0, PT, |R13|, 4.1917929649353027344, PT ;  /* 0x4086232b0d00780b */ /* 0x000fe40003f0e200 */
[----:B------:R-:W-:-:S08]  /*0740*/  DADD R6, R4, -6.75539944105574400000e+15 ;  /* 0xc338000004067429 */ /* 0x000fd00000000000 */
        /* <DEDUP_REMOVED lines=32> */
[----:B------:R-:W-:-:S08]  /*0950*/  DFMA R6, R10, R6, UR6 ;  /* 0x000000060a067e2b */ /* 0x000fd00008000006 */
[----:B------:R-:W-:-:S08]  /*0960*/  DFMA R6, R10, R6, 1 ;  /* 0x3ff000000a06742b */ /* 0x000fd00000000006 */
[----:B------:R-:W-:-:S10]  /*0970*/  DFMA R6, R10, R6, 1 ;  /* 0x3ff000000a06742b */ /* 0x000fd40000000006 */
[----:B------:R-:W-:Y:S02]  /*0980*/  IMAD R15, R4, 0x100000, R7 ;  /* 0x00100000040f7824 */ /* 0x000fe400078e0207 */
[----:B------:R-:W-:Y:S01]  /*0990*/  IMAD.MOV.U32 R14, RZ, RZ, R6 ;  /* 0x000000ffff0e7224 */ /* 0x000fe200078e0006 */
[----:B------:R-:W-:Y:S06]  /*09a0*/  @!P0 BRA `(.L_x_3) ;  /* 0x0000000000388947 */ /* 0x000fec0003800000 */
        /* <DEDUP_REMOVED lines=14> */
.L_x_3:
[----:B------:R-:W0:Y:S02]  /*0a90*/  LDCU UR6, c[0x0][0x394] ;  /* 0x00007280ff0677ac */ /* 0x000e240008000800 */
[----:B0-----:R-:W-:-:S13]  /*0aa0*/  ISETP.GE.AND P0, PT, R2, UR6, PT ;  /* 0x0000000602007c0c */ /* 0x001fda000bf06270 */
[----:B------:R-:W-:Y:S05]  /*0ab0*/  @P0 EXIT ;  /* 0x000000000000094d */ /* 0x000fea0003800000 */
[----:B------:R-:W0:Y:S01]  /*0ac0*/  LDC.64 R6, c[0x0][0x398] ;  /* 0x0000e600ff067b82 */ /* 0x000e220000000a00 */
[----:B------:R-:W-:Y:S01]  /*0ad0*/  CS2R R8, SRZ ;  /* 0x0000000000087805 */ /* 0x000fe2000001ff00 */
[----:B------:R-:W1:Y:S01]  /*0ae0*/  LDCU.64 UR6, c[0x0][0x358] ;  /* 0x00006b00ff0677ac */ /* 0x000e620008000a00 */
[----:B------:R-:W2:Y:S01]  /*0af0*/  LDCU.64 UR12, c[0x0][0x398] ;  /* 0x00007300ff0c77ac */ /* 0x000ea20008000a00 */
[----:B0-----:R-:W-:Y:S01]  /*0b00*/  DADD R12, -RZ, -R6 ;  /* 0x00000000ff0c7229 */ /* 0x001fe20000000906 */
[----:B------:R0:W3:Y:S09]  /*0b10*/  FRND.F64.TRUNC R10, -R6 ;  /* 0x80000006000a7313 */ /* 0x0000f2000030d800 */
[----:B------:R-:W-:-:S02]  /*0b20*/  SHF.R.U32.HI R0, RZ, 0x14, R13 ;  /* 0x00000014ff007819 */ /* 0x000fc4000001160d */
[----:B------:R-:W-:Y:S02]  /*0b30*/  ISETP.GE.AND P4, PT, R13, RZ, PT ;  /* 0x000000ff0d00720c */ /* 0x000fe40003f86270 */
[----:B------:R-:W-:Y:S02]  /*0b40*/  LOP3.LUT R0, R0, 0x7ff, RZ, 0xc0, !PT ;  /* 0x000007ff00007812 */ /* 0x000fe400078ec0ff */
[----:B------:R-:W-:-:S03]  /*0b50*/  SEL R40, RZ, 0x7ff00000, !P4 ;  /* 0x7ff00000ff287807 */ /* 0x000fc60006000000 */
[----:B------:R-:W-:-:S05]  /*0b60*/  VIADD R5, R0, 0xfffffc0c ;  /* 0xfffffc0c00057836 */ /* 0x000fca0000000000 */
[CC--:B------:R-:W-:Y:S02]  /*0b70*/  SHF.L.U32 R3, R12.reuse, R5.reuse, RZ ;  /* 0x000000050c037219 */ /* 0x0c0fe400000006ff */
[----:B------:R-:W-:Y:S02]  /*0b80*/  SHF.L.U64.HI R4, R12, R5, R13 ;  /* 0x000000050c047219 */ /* 0x000fe4000001020d */
[----:B------:R-:W4:Y:S01]  /*0b90*/  LDC R5, c[0x0][0x390] ;  /* 0x0000e400ff057b82 */ /* 0x000f220000000800 */
[----:B------:R-:W-:-:S04]  /*0ba0*/  ISETP.NE.U32.AND P1, PT, R3, RZ, PT ;  /* 0x000000ff0300720c */ /* 0x000fc80003f25070 */
[----:B------:R-:W-:-:S13]  /*0bb0*/  ISETP.NE.AND.EX P1, PT, R4, -0x80000000, PT, P1 ;  /* 0x800000000400780c */ /* 0x000fda0003f25310 */
[C---:B------:R-:W-:Y:S02]  /*0bc0*/  DSETP.NEU.AND P2, PT, |R6|.reuse, 0.5, !P1 ;  /* 0x3fe000000600742a */ /* 0x040fe40004f4d200 */
[----:B------:R-:W-:Y:S01]  /*0bd0*/  DSETP.NEU.AND P1, PT, R6, 0.5, !P1 ;  /* 0x3fe000000600742a */ /* 0x000fe20004f2d000 */
[----:B01234-:R-:W-:-:S13]  /*0be0*/  IMAD R5, R2, R5, UR5 ;  /* 0x0000000502057e24 */ /* 0x01ffda000f8e0205 */
.L_x_17:
[----:B------:R-:W0:Y:S02]  /*0bf0*/  LDC.64 R6, c[0x0][0x380] ;  /* 0x0000e000ff067b82 */ /* 0x000e240000000a00 */
[----:B0-----:R-:W-:-:S06]  /*0c00*/  IMAD.WIDE R6, R5, 0x8, R6 ;  /* 0x0000000805067825 */ /* 0x001fcc00078e0206 */
[----:B------:R-:W2:Y:S01]  /*0c10*/  LDG.E.64 R6, desc[UR6][R6.64] ;  /* 0x0000000606067981 */ /* 0x000ea2000c1e1b00 */
[----:B------:R-:W-:Y:S02]  /*0c20*/  IMAD.U32 R18, RZ, RZ, UR12 ;  /* 0x0000000cff127e24 */ /* 0x000fe4000f8e00ff */
[----:B------:R-:W-:Y:S01]  /*0c30*/  IMAD.U32 R19, RZ, RZ, UR13 ;  /* 0x0000000dff137e24 */ /* 0x000fe2000f8e00ff */
[C-C-:B--2---:R-:W-:Y:S02]  /*0c40*/  DSETP.GT.AND P0, PT, |R6|.reuse, R8.reuse, PT ;  /* 0x000000080600722a */ /* 0x144fe40003f04200 */
[----:B------:R-:W-:-:S04]  /*0c50*/  DADD R8, -|R6|, R8 ;  /* 0x0000000006087229 */ /* 0x000fc80000000308 */
[----:B------:R-:W-:Y:S02]  /*0c60*/  FSEL R20, R16, R14, P0 ;  /* 0x0000000e10147208 */ /* 0x000fe40000000000 */
[----:B------:R-:W-:Y:S01]  /*0c70*/  FSEL R21, R17, R15, P0 ;  /* 0x0000000f11157208 */ /* 0x000fe20000000000 */
[----:B------:R-:W-:-:S05]  /*0c80*/  DSETP.GT.AND P0, PT, R18, RZ, PT ;  /* 0x000000ff1200722a */ /* 0x000fca0003f04000 */
[----:B------:R-:W-:-:S09]  /*0c90*/  DFMA R8, R8, R20, |R6| ;  /* 0x000000140808722b */ /* 0x000fd20000000406 */
[----:B------:R-:W-:Y:S05]  /*0ca0*/  @!P0 BRA `(.L_x_4) ;  /* 0x00000004001c8947 */ /* 0x000fea0003800000 */
[----:B------:R-:W-:Y:S01]  /*0cb0*/  UMOV UR8, 0xe2308c3a ;  /* 0xe2308c3a00087882 */ /* 0x000fe20000000000 */
[----:B------:R-:W-:Y:S01]  /*0cc0*/  UMOV UR9, 0x3e45798e ;  /* 0x3e45798e00097882 */ /* 0x000fe20000000000 */
[----:B------:R-:W-:Y:S01]  /*0cd0*/  PLOP3.LUT P0, PT, PT, PT, PT, 0x80, 0x8 ;  /* 0x000000000008781c */ /* 0x000fe20003f0f070 */
[----:B------:R-:W-:Y:S01]  /*0ce0*/  DADD R38, R8, UR8 ;  /* 0x0000000808267e29 */ /* 0x000fe20008000000 */
[----:B------:R-:W-:Y:S07]  /*0cf0*/  BSSY.RECONVERGENT B0, `(.L_x_5) ;  /* 0x0000022000007945 */ /* 0x000fee0003800200 */
[----:B------:R-:W-:-:S14]  /*0d00*/  DSETP.NEU.AND P5, PT, R38, RZ, PT ;  /* 0x000000ff2600722a */ /* 0x000fdc0003fad000 */
[----:B------:R-:W-:Y:S01]  /*0d10*/  @!P5 ISETP.GE.AND P4, PT, R13, RZ, PT ;  /* 0x000000ff0d00d20c */ /* 0x000fe20003f86270 */
[----:B------:R-:W-:Y:S01]  /*0d20*/  @!P5 IMAD.MOV.U32 R20, RZ, RZ, RZ ;  /* 0x000000ffff14d224 */ /* 0x000fe200078e00ff */
[----:B------:R-:W-:Y:S02]  /*0d30*/  @!P5 SEL R21, R39, RZ, P1 ;  /* 0x000000ff2715d207 */ /* 0x000fe40000800000 */
[----:B------:R-:W-:Y:S02]  /*0d40*/  @!P5 PLOP3.LUT P0, PT, P4, PT, PT, 0x80, 0x8 ;  /* 0x000000000008d81c */ /* 0x000fe4000270f070 */
[----:B------:R-:W-:-:S11]  /*0d50*/  @!P5 PLOP3.LUT P3, PT, P1, PT, PT, 0x80, 0x8 ;  /* 0x000000000008d81c */ /* 0x000fd60000f6f070 */
[----:B------:R-:W-:Y:S01]  /*0d60*/  @!P0 LOP3.LUT R21, R21, 0x7ff00000, RZ, 0xfc, !PT ;  /* 0x7ff0000015158812 */ /* 0x000fe200078efcff */
[----:B------:R-:W-:Y:S06]  /*0d70*/  @!P5 BRA `(.L_x_6) ;  /* 0x000000000064d947 */ /* 0x000fec0003800000 */
[----:B------:R-:W-:Y:S01]  /*0d80*/  DADD R42, -RZ, |R38| ;  /* 0x00000000ff2a7229 */ /* 0x000fe20000000526 */
[----:B------:R-:W-:Y:S01]  /*0d90*/  BSSY.RECONVERGENT B1, `(.L_x_7) ;  /* 0x0000007000017945 */ /* 0x000fe20003800200 */
[----:B------:R-:W-:Y:S01]  /*0da0*/  DADD R12, -RZ, -R18 ;  /* 0x00000000ff0c7229 */ /* 0x000fe20000000912 */
[----:B------:R-:W-:-:S07]  /*0db0*/  MOV R0, 0xe00 ;  /* 0x00000e0000007802 */ /* 0x000fce0000000f00 */
[----:B------:R-:W-:Y:S02]  /*0dc0*/  IMAD.MOV.U32 R24, RZ, RZ, R42 ;  /* 0x000000ffff187224 */ /* 0x000fe400078e002a */
[----:B------:R-:W-:Y:S02]  /*0dd0*/  IMAD.MOV.U32 R42, RZ, RZ, R12 ;  /* 0x000000ffff2a7224 */ /* 0x000fe400078e000c */
[----:B------:R-:W-:-:S07]  /*0de0*/  IMAD.MOV.U32 R41, RZ, RZ, R13 ;  /* 0x000000ffff297224 */ /* 0x000fce00078e000d */
[----:B------:R-:W-:Y:S05]  /*0df0*/  CALL.REL.NOINC `($compexp_kernel$__internal_accurate_pow) ;  /* 0x0000000800b87944 */ /* 0x000fea0003c00000 */
[----:B------:R-:W-:Y:S05]  /*0e00*/  BSYNC.RECONVERGENT B1 ;  /* 0x0000000000017941 */ /* 0x000fea0003800200 */
.L_x_7:
[----:B------:R-:W-:Y:S01]  /*0e10*/  IMAD.MOV.U32 R20, RZ, RZ, R23 ;  /* 0x000000ffff147224 */ /* 0x000fe200078e0017 */
[----:B------:R-:W-:Y:S01]  /*0e20*/  ISETP.NE.U32.AND P0, PT, R3, RZ, PT ;  /* 0x000000ff0300720c */ /* 0x000fe20003f05070 */
[----:B------:R-:W-:Y:S01]  /*0e30*/  IMAD.MOV.U32 R21, RZ, RZ, R24 ;  /* 0x000000ffff157224 */ /* 0x000fe200078e0018 */
[----:B------:R-:W-:Y:S01]  /*0e40*/  ISETP.GE.AND P6, PT, R39, RZ, PT ;  /* 0x000000ff2700720c */ /* 0x000fe20003fc6270 */
[----:B------:R-:W-:Y:S01]  /*0e50*/  IMAD.U32 R18, RZ, RZ, UR12 ;  /* 0x0000000cff127e24 */ /* 0x000fe2000f8e00ff */
[----:B------:R-:W-:Y:S01]  /*0e60*/  ISETP.NE.AND.EX P0, PT, R4, -0x80000000, PT, P0 ;  /* 0x800000000400780c */ /* 0x000fe20003f05300 */
[----:B------:R-:W-:Y:S02]  /*0e70*/  IMAD.U32 R19, RZ, RZ, UR13 ;  /* 0x0000000dff137e24 */ /* 0x000fe4000f8e00ff */
[----:B------:R-:W-:Y:S01]  /*0e80*/  DADD R20, -RZ, -R20 ;  /* 0x00000000ff147229 */ /* 0x000fe20000000914 */
[----:B------:R-:W-:-:S03]  /*0e90*/  PLOP3.LUT P3, PT, P0, PT, PT, 0x8, 0x80 ;  /* 0x000000000080781c */ /* 0x000fc6000076e170 */
[----:B------:R-:W-:-:S06]  /*0ea0*/  DSETP.NEU.AND P5, PT, R10, -R18, PT ;  /* 0x800000120a00722a */ /* 0x000fcc0003fad000 */
[-C--:B------:R-:W-:Y:S02]  /*0eb0*/  FSEL R20, R20, R23.reuse, !P0 ;  /* 0x0000001714147208 */ /* 0x080fe40004000000 */
[-C--:B------:R-:W-:Y:S02]  /*0ec0*/  FSEL R21, R21, R24.reuse, !P0 ;  /* 0x0000001815157208 */ /* 0x080fe40004000000 */
[----:B------:R-:W-:Y:S02]  /*0ed0*/  FSEL R20, R20, R23, !P6 ;  /* 0x0000001714147208 */ /* 0x000fe40007000000 */
[----:B------:R-:W-:Y:S02]  /*0ee0*/  FSEL R21, R21, R24, !P6 ;  /* 0x0000001815157208 */ /* 0x000fe40007000000 */
[----:B------:R-:W-:Y:S02]  /*0ef0*/  @P5 FSEL R20, R20, RZ, P6 ;  /* 0x000000ff14145208 */ /* 0x000fe40003000000 */
[----:B------:R-:W-:-:S07]  /*0f00*/  @P5 FSEL R21, R21, -QNAN , P6 ;  /* 0xfff8000015155808 */ /* 0x000fce0003000000 */
.L_x_6:
[----:B------:R-:W-:Y:S05]  /*0f10*/  BSYNC.RECONVERGENT B0 ;  /* 0x0000000000007941 */ /* 0x000fea0003800200 */
.L_x_5:
[----:B------:R-:W-:Y:S01]  /*0f20*/  DADD R22, R38, -R18 ;  /* 0x0000000026167229 */ /* 0x000fe20000000812 */
[----:B------:R-:W-:Y:S09]  /*0f30*/  BSSY.RECONVERGENT B0, `(.L_x_8) ;  /* 0x000001a000007945 */ /* 0x000ff20003800200 */
[----:B------:R-:W-:-:S04]  /*0f40*/  LOP3.LUT R22, R23, 0x7ff00000, RZ, 0xc0, !PT ;  /* 0x7ff0000017167812 */ /* 0x000fc800078ec0ff */
[----:B------:R-:W-:-:S13]  /*0f50*/  ISETP.NE.AND P0, PT, R22, 0x7ff00000, PT ;  /* 0x7ff000001600780c */ /* 0x000fda0003f05270 */
[----:B------:R-:W-:Y:S05]  /*0f60*/  @P0 BRA `(.L_x_9) ;  /* 0x0000000000580947 */ /* 0x000fea0003800000 */
[----:B------:R-:W-:-:S14]  /*0f70*/  DSETP.NAN.AND P0, PT, R38, R38, PT ;  /* 0x000000262600722a */ /* 0x000fdc0003f08000 */
[----:B------:R-:W-:Y:S01]  /*0f80*/  @P0 DADD R20, R38, -R18 ;  /* 0x0000000026140229 */ /* 0x000fe20000000812 */
[----:B------:R-:W-:Y:S10]  /*0f90*/  @P0 BRA `(.L_x_9) ;  /* 0x00000000004c0947 */ /* 0x000ff40003800000 */
[----:B------:R-:W-:-:S14]  /*0fa0*/  DSETP.NEU.AND P0, PT, R18, +INF , PT ;  /* 0x7ff000001200742a */ /* 0x000fdc0003f0d000 */
[----:B------:R-:W-:Y:S05]  /*0fb0*/  @P0 BRA `(.L_x_10) ;  /* 0x0000000000200947 */ /* 0x000fea0003800000 */
[----:B------:R-:W-:Y:S01]  /*0fc0*/  ISETP.GE.AND P4, PT, R13, RZ, PT ;  /* 0x000000ff0d00720c */ /* 0x000fe20003f86270 */
[----:B------:R-:W-:-:S06]  /*0fd0*/  DSETP.GT.AND P0, PT, |R38|, 1, PT ;  /* 0x3ff000002600742a */ /* 0x000fcc0003f04200 */
[----:B------:R-:W-:Y:S01]  /*0fe0*/  SEL R20, RZ, 0x7ff00000, !P0 ;  /* 0x7ff00000ff147807 */ /* 0x000fe20004000000 */
[----:B------:R-:W-:-:S05]  /*0ff0*/  DSETP.NEU.AND P0, PT, R38, -1, PT ;  /* 0xbff000002600742a */ /* 0x000fca0003f0d000 */
[----:B------:R-:W-:-:S04]  /*1000*/  @!P4 LOP3.LUT R20, R20, 0x7ff00000, RZ, 0x3c, !PT ;  /* 0x7ff000001414c812 */ /* 0x000fc800078e3cff */
[----:B------:R-:W-:Y:S01]  /*1010*/  SEL R21, R20, 0x3ff00000, P0 ;  /* 0x3ff0000014157807 */ /* 0x000fe20000000000 */
[----:B------:R-:W-:Y:S01]  /*1020*/  IMAD.MOV.U32 R20, RZ, RZ, RZ ;  /* 0x000000ffff147224 */ /* 0x000fe200078e00ff */
[----:B------:R-:W-:Y:S06]  /*1030*/  BRA `(.L_x_9) ;  /* 0x0000000000247947 */ /* 0x000fec0003800000 */
.L_x_10:
[----:B------:R-:W-:-:S14]  /*1040*/  DSETP.NEU.AND P5, PT, |R38|, +INF , PT ;  /* 0x7ff000002600742a */ /* 0x000fdc0003fad200 */
[----:B------:R-:W-:Y:S01]  /*1050*/  @!P5 LOP3.LUT R0, R13, 0x7fffffff, RZ, 0xc0, !PT ;  /* 0x7fffffff0d00d812 */ /* 0x000fe200078ec0ff */
[----:B------:R-:W-:Y:S02]  /*1060*/  @!P5 VIADD R19, R40, 0x80000000 ;  /* 0x800000002813d836 */ /* 0x000fe40000000000 */
[----:B------:R-:W-:Y:S01]  /*1070*/  @!P5 IMAD.MOV.U32 R20, RZ, RZ, RZ ;  /* 0x000000ffff14d224 */ /* 0x000fe200078e00ff */
[----:B------:R-:W-:-:S04]  /*1080*/  @!P5 ISETP.NE.AND P0, PT, R0, 0x3fe00000, PT ;  /* 0x3fe000000000d80c */ /* 0x000fc80003f05270 */
[-C--:B------:R-:W-:Y:S02]  /*1090*/  @!P5 SEL R19, R19, R40.reuse, P0 ;  /* 0x000000281313d207 */ /* 0x080fe40000000000 */
[----:B------:R-:W-:Y:S02]  /*10a0*/  @!P5 ISETP.GE.AND P0, PT, R39, RZ, PT ;  /* 0x000000ff2700d20c */ /* 0x000fe40003f06270 */
[----:B------:R-:W-:-:S04]  /*10b0*/  @!P5 SEL R19, R19, R40, P3 ;  /* 0x000000281313d207 */ /* 0x000fc80001800000 */
[----:B------:R-:W-:-:S07]  /*10c0*/  @!P5 SEL R21, R19, R40, !P0 ;  /* 0x000000281315d207 */ /* 0x000fce0004000000 */
.L_x_9:
[----:B------:R-:W-:Y:S05]  /*10d0*/  BSYNC.RECONVERGENT B0 ;  /* 0x0000000000007941 */ /* 0x000fea0003800200 */
.L_x_8:
[----:B------:R-:W-:-:S06]  /*10e0*/  DSETP.NEU.AND P0, PT, R38, 1, PT ;  /* 0x3ff000002600742a */ /* 0x000fcc0003f0d000 */
[----:B------:R-:W-:Y:S02]  /*10f0*/  FSEL R18, R20, RZ, P0 ;  /* 0x000000ff14127208 */ /* 0x000fe40000000000 */
[----:B------:R-:W-:Y:S01]  /*1100*/  FSEL R19, R21, 1.875, P0 ;  /* 0x3ff0000015137808 */ /* 0x000fe20000000000 */
[----:B------:R-:W-:Y:S06]  /*1110*/  BRA `(.L_x_11) ;  /* 0x0000000400247947 */ /* 0x000fec0003800000 */
.L_x_4:
        /* <DEDUP_REMOVED lines=22> */
.L_x_14:
        /* <DEDUP_REMOVED lines=16> */
.L_x_13:
[----:B------:R-:W-:Y:S05]  /*1380*/  BSYNC.RECONVERGENT B0 ;  /* 0x0000000000007941 */ /* 0x000fea0003800200 */
.L_x_12:
        /* <DEDUP_REMOVED lines=8> */
[----:B------:R-:W-:Y:S01]  /*1410*/  DSETP.NEU.AND P5, PT, |R18|, +INF , PT ;  /* 0x7ff000001200742a */ /* 0x000fe20003fad200 */
[----:B------:R-:W-:-:S13]  /*1420*/  PLOP3.LUT P0, PT, PT, PT, PT, 0x80, 0x8 ;  /* 0x000000000008781c */ /* 0x000fda0003f0f070 */
[----:B------:R-:W-:Y:S01]  /*1430*/  @!P5 PLOP3.LUT P0, PT, P4, PT, PT, 0x80, 0x8 ;  /* 0x000000000008d81c */ /* 0x000fe2000270f070 */
[----:B------:R-:W-:Y:S01]  /*1440*/  @!P5 DSETP.GT.AND P6, PT, |R38|, 1, PT ;  /* 0x3ff000002600d42a */ /* 0x000fe20003fc4200 */
[----:B------:R-:W-:-:S05]  /*1450*/  @!P5 IMAD.MOV.U32 R20, RZ, RZ, RZ ;  /* 0x000000ffff14d224 */ /* 0x000fca00078e00ff */
[----:B------:R-:W-:Y:S01]  /*1460*/  @!P5 SEL R0, RZ, 0x7ff00000, !P6 ;  /* 0x7ff00000ff00d807 */ /* 0x000fe20007000000 */
[----:B------:R-:W-:-:S05]  /*1470*/  @!P5 DSETP.NEU.AND P6, PT, R38, -1, PT ;  /* 0xbff000002600d42a */ /* 0x000fca0003fcd000 */
[----:B------:R-:W-:-:S04]  /*1480*/  @!P0 LOP3.LUT R0, R0, 0x7ff00000, RZ, 0x3c, !PT ;  /* 0x7ff0000000008812 */ /* 0x000fc800078e3cff */
[----:B------:R-:W-:Y:S01]  /*1490*/  @!P5 SEL R21, R0, 0x3ff00000, P6 ;  /* 0x3ff000000015d807 */ /* 0x000fe20003000000 */
[----:B------:R-:W-:Y:S06]  /*14a0*/  @!P5 BRA `(.L_x_16) ;  /* 0x000000000024d947 */ /* 0x000fec0003800000 */
        /* <DEDUP_REMOVED lines=9> */
.L_x_16:
[----:B------:R-:W-:Y:S05]  /*1540*/  BSYNC.RECONVERGENT B0 ;  /* 0x0000000000007941 */ /* 0x000fea0003800200 */
.L_x_15:
[----:B------:R-:W-:Y:S02]  /*1550*/  DSETP.NEU.AND P3, PT, R38, 1, PT ;  /* 0x3ff000002600742a */ /* 0x000fe40003f6d000 */
[----:B------:R-:W-:-:S04]  /*1560*/  DSETP.NEU.AND P0, PT, R18, RZ, PT ;  /* 0x000000ff1200722a */ /* 0x000fc80003f0d000 */
[----:B------:R-:W-:Y:S02]  /*1570*/  FSEL R18, R20, RZ, P3 ;  /* 0x000000ff14127208 */ /* 0x000fe40001800000 */
[----:B------:R-:W-:Y:S02]  /*1580*/  FSEL R20, R21, 1.875, P3 ;  /* 0x3ff0000015147808 */ /* 0x000fe40001800000 */
[----:B------:R-:W-:Y:S02]  /*1590*/  FSEL R18, R18, RZ, P0 ;  /* 0x000000ff12127208 */ /* 0x000fe40000000000 */
[----:B------:R-:W-:-:S07]  /*15a0*/  FSEL R19, R20, 1.875, P0 ;  /* 0x3ff0000014137808 */ /* 0x000fce0000000000 */
.L_x_11:
[----:B------:R-:W0:Y:S01]  /*15b0*/  LDC.64 R20, c[0x0][0x388] ;  /* 0x0000e200ff147b82 */ /* 0x000e220000000a00 */
[----:B------:R-:W-:Y:S01]  /*15c0*/  DMUL R18, R6, R18 ;  /* 0x0000001206127228 */ /* 0x000fe20000000000 */
[----:B------:R-:W-:-:S06]  /*15d0*/  VIADD R2, R2, UR4 ;  /* 0x0000000402027c36 */ /* 0x000fcc0008000000 */
[----:B------:R-:W1:Y:S01]  /*15e0*/  LDC.64 R22, c[0x0][0x390] ;  /* 0x0000e400ff167b82 */ /* 0x000e620000000a00 */
[----:B0-----:R-:W-:-:S05]  /*15f0*/  IMAD.WIDE R6, R5, 0x8, R20 ;  /* 0x0000000805067825 */ /* 0x001fca00078e0214 */
[----:B------:R0:W-:Y:S01]  /*1600*/  STG.E.64 desc[UR6][R6.64], R18 ;  /* 0x0000001206007986 */ /* 0x0001e2000c101b06 */
[----:B-1----:R-:W-:Y:S01]  /*1610*/  ISETP.GE.AND P0, PT, R2, R23, PT ;  /* 0x000000170200720c */ /* 0x002fe20003f06270 */
[----:B------:R-:W-:-:S12]  /*1620*/  IMAD R5, R22, UR4, R5 ;  /* 0x0000000416057c24 */ /* 0x000fd8000f8e0205 */
[----:B0-----:R-:W-:Y:S05]  /*1630*/  @!P0 BRA `(.L_x_17) ;  /* 0xfffffff4006c8947 */ /* 0x001fea000383ffff */
[----:B------:R-:W-:Y:S05]  /*1640*/  EXIT ;  /* 0x000000000000794d */ /* 0x000fea0003800000 */
        .weak           $__internal_0_$__cuda_sm20_dblrcp_rn_slowpath_v3
        .type           $__internal_0_$__cuda_sm20_dblrcp_rn_slowpath_v3,@function
        .size           $__internal_0_$__cuda_sm20_dblrcp_rn_slowpath_v3,($compexp_kernel$__internal_accurate_pow - $__internal_0_$__cuda_sm20_dblrcp_rn_slowpath_v3)
$__internal_0_$__cuda_sm20_dblrcp_rn_slowpath_v3:
[----:B------:R-:W-:-:S14]  /*1650*/  DSETP.GTU.AND P0, PT, |R10|, +INF , PT ;  /* 0x7ff000000a00742a */ /* 0x000fdc0003f0c200 */
[----:B------:R-:W-:Y:S05]  /*1660*/  @P0 BRA `(.L_x_18) ;  /* 0x0000000000800947 */ /* 0x000fea0003800000 */
[----:B------:R-:W-:-:S05]  /*1670*/  LOP3.LUT R6, R11, 0x7fffffff, RZ, 0xc0, !PT ;  /* 0x7fffffff0b067812 */ /* 0x000fca00078ec0ff */
[----:B------:R-:W-:-:S05]  /*1680*/  VIADD R4, R6, 0xffffffff ;  /* 0xffffffff06047836 */ /* 0x000fca0000000000 */
[----:B------:R-:W-:-:S13]  /*1690*/  ISETP.GE.U32.AND P0, PT, R4, 0x7fefffff, PT ;  /* 0x7fefffff0400780c */ /* 0x000fda0003f06070 */
[----:B------:R-:W-:Y:S01]  /*16a0*/  @P0 LOP3.LUT R5, R11, 0x7ff00000, RZ, 0x3c, !PT ;  /* 0x7ff000000b050812 */ /* 0x000fe200078e3cff */
[----:B------:R-:W-:Y:S01]  /*16b0*/  @P0 IMAD.MOV.U32 R4, RZ, RZ, RZ ;  /* 0x000000ffff040224 */ /* 0x000fe200078e00ff */
[----:B------:R-:W-:Y:S06]  /*16c0*/  @P0 BRA `(.L_x_19) ;  /* 0x0000000000700947 */ /* 0x000fec0003800000 */
[----:B------:R-:W-:-:S13]  /*16d0*/  ISETP.GE.U32.AND P0, PT, R6, 0x1000001, PT ;  /* 0x010000010600780c */ /* 0x000fda0003f06070 */
[----:B------:R-:W-:Y:S05]  /*16e0*/  @!P0 BRA `(.L_x_20) ;  /* 0x0000000000388947 */ /* 0x000fea0003800000 */
[----:B------:R-:W-:Y:S02]  /*16f0*/  VIADD R5, R11, 0xc0200000 ;  /* 0xc02000000b057836 */ /* 0x000fe40000000000 */
[----:B------:R-:W-:Y:S02]  /*1700*/  IMAD.MOV.U32 R4, RZ, RZ, R10 ;  /* 0x000000ffff047224 */ /* 0x000fe400078e000a */
[----:B------:R-:W0:Y:S01]  /*1710*/  MUFU.RCP64H R7, R5 ;  /* 0x0000000500077308 */ /* 0x000e220000001800 */
[----:B------:R-:W-:-:S06]  /*1720*/  IMAD.MOV.U32 R6, RZ, RZ, R3 ;  /* 0x000000ffff067224 */ /* 0x000fcc00078e0003 */
[----:B0-----:R-:W-:-:S08]  /*1730*/  DFMA R8, -R4, R6, 1 ;  /* 0x3ff000000408742b */ /* 0x001fd00000000106 */
[----:B------:R-:W-:-:S08]  /*1740*/  DFMA R8, R8, R8, R8 ;  /* 0x000000080808722b */ /* 0x000fd00000000008 */
[----:B------:R-:W-:-:S08]  /*1750*/  DFMA R8, R6, R8, R6 ;  /* 0x000000080608722b */ /* 0x000fd00000000006 */
[----:B------:R-:W-:-:S08]  /*1760*/  DFMA R6, -R4, R8, 1 ;  /* 0x3ff000000406742b */ /* 0x000fd00000000108 */
[----:B------:R-:W-:-:S08]  /*1770*/  DFMA R6, R8, R6, R8 ;  /* 0x000000060806722b */ /* 0x000fd00000000008 */
[----:B------:R-:W-:-:S08]  /*1780*/  DMUL R6, R6, 2.2250738585072013831e-308 ;  /* 0x0010000006067828 */ /* 0x000fd00000000000 */
[----:B------:R-:W-:-:S08]  /*1790*/  DFMA R8, -R10, R6, 1 ;  /* 0x3ff000000a08742b */ /* 0x000fd00000000106 */
[----:B------:R-:W-:-:S08]  /*17a0*/  DFMA R8, R8, R8, R8 ;  /* 0x000000080808722b */ /* 0x000fd00000000008 */
[----:B------:R-:W-:Y:S01]  /*17b0*/  DFMA R4, R6, R8, R6 ;  /* 0x000000080604722b */ /* 0x000fe20000000006 */
[----:B------:R-:W-:Y:S10]  /*17c0*/  BRA `(.L_x_19) ;  /* 0x0000000000307947 */ /* 0x000ff40003800000 */
.L_x_20:
[----:B------:R-:W-:Y:S01]  /*17d0*/  DMUL R6, R10, 8.11296384146066816958e+31 ;  /* 0x469000000a067828 */ /* 0x000fe20000000000 */
[----:B------:R-:W-:-:S05]  /*17e0*/  IMAD.MOV.U32 R4, RZ, RZ, R3 ;  /* 0x000000ffff047224 */ /* 0x000fca00078e0003 */
[----:B------:R-:W0:Y:S02]  /*17f0*/  MUFU.RCP64H R5, R7 ;  /* 0x0000000700057308 */ /* 0x000e240000001800 */
[----:B0-----:R-:W-:-:S08]  /*1800*/  DFMA R8, -R6, R4, 1 ;  /* 0x3ff000000608742b */ /* 0x001fd00000000104 */
[----:B------:R-:W-:-:S08]  /*1810*/  DFMA R8, R8, R8, R8 ;  /* 0x000000080808722b */ /* 0x000fd00000000008 */
[----:B------:R-:W-:-:S08]  /*1820*/  DFMA R8, R4, R8, R4 ;  /* 0x000000080408722b */ /* 0x000fd00000000004 */
[----:B------:R-:W-:-:S08]  /*1830*/  DFMA R4, -R6, R8, 1 ;  /* 0x3ff000000604742b */ /* 0x000fd00000000108 */
[----:B------:R-:W-:-:S08]  /*1840*/  DFMA R4, R8, R4, R8 ;  /* 0x000000040804722b */ /* 0x000fd00000000008 */
[----:B------:R-:W-:Y:S01]  /*1850*/  DMUL R4, R4, 8.11296384146066816958e+31 ;  /* 0x4690000004047828 */ /* 0x000fe20000000000 */
[----:B------:R-:W-:Y:S10]  /*1860*/  BRA `(.L_x_19) ;  /* 0x0000000000087947 */ /* 0x000ff40003800000 */
.L_x_18:
[----:B------:R-:W-:Y:S01]  /*1870*/  LOP3.LUT R5, R11, 0x80000, RZ, 0xfc, !PT ;  /* 0x000800000b057812 */ /* 0x000fe200078efcff */
[----:B------:R-:W-:-:S07]  /*1880*/  IMAD.MOV.U32 R4, RZ, RZ, R10 ;  /* 0x000000ffff047224 */ /* 0x000fce00078e000a */
.L_x_19:
[----:B------:R-:W-:Y:S02]  /*1890*/  IMAD.MOV.U32 R8, RZ, RZ, R4 ;  /* 0x000000ffff087224 */ /* 0x000fe400078e0004 */
[----:B------:R-:W-:Y:S02]  /*18a0*/  IMAD.MOV.U32 R9, RZ, RZ, R5 ;  /* 0x000000ffff097224 */ /* 0x000fe400078e0005 */
[----:B------:R-:W-:Y:S02]  /*18b0*/  IMAD.MOV.U32 R4, RZ, RZ, R0 ;  /* 0x000000ffff047224 */ /* 0x000fe400078e0000 */
[----:B------:R-:W-:-:S04]  /*18c0*/  IMAD.MOV.U32 R5, RZ, RZ, 0x0 ;  /* 0x00000000ff057424 */ /* 0x000fc800078e00ff */
[----:B------:R-:W-:Y:S05]  /*18d0*/  RET.REL.NODEC R4 `(compexp_kernel) ;  /* 0xffffffe404c87950 */ /* 0x000fea0003c3ffff */
        .type           $compexp_kernel$__internal_accurate_pow,@function
        .size           $compexp_kernel$__internal_accurate_pow,(.L_x_24 - $compexp_kernel$__internal_accurate_pow)
$compexp_kernel$__internal_accurate_pow:
[----:B------:R-:W-:Y:S01]  /*18e0*/  ISETP.GT.U32.AND P0, PT, R43, 0xfffff, PT ;  /* 0x000fffff2b00780c */ /* 0x000fe20003f04070 */
[----:B------:R-:W-:Y:S01]  /*18f0*/  IMAD.MOV.U32 R18, RZ, RZ, R24 ;  /* 0x000000ffff127224 */ /* 0x000fe200078e0018 */
[----:B------:R-:W-:Y:S01]  /*1900*/  UMOV UR8, 0x7d2cafe2 ;  /* 0x7d2cafe200087882 */ /* 0x000fe20000000000 */
[--C-:B------:R-:W-:Y:S01]  /*1910*/  IMAD.MOV.U32 R19, RZ, RZ, R43.reuse ;  /* 0x000000ffff137224 */ /* 0x100fe200078e002b */
[----:B------:R-:W-:Y:S01]  /*1920*/  UMOV UR9, 0x3eb0f5ff ;  /* 0x3eb0f5ff00097882 */ /* 0x000fe20000000000 */
[--C-:B------:R-:W-:Y:S01]  /*1930*/  IMAD.MOV.U32 R20, RZ, RZ, R43.reuse ;  /* 0x000000ffff147224 */ /* 0x100fe200078e002b */
[----:B------:R-:W-:Y:S01]  /*1940*/  SHF.R.U32.HI R43, RZ, 0x14, R43 ;  /* 0x00000014ff2b7819 */ /* 0x000fe2000001162b */
[----:B------:R-:W-:Y:S01]  /*1950*/  IMAD.MOV.U32 R34, RZ, RZ, RZ ;  /* 0x000000ffff227224 */ /* 0x000fe200078e00ff */
[----:B------:R-:W-:Y:S01]  /*1960*/  UMOV UR10, 0x3b39803f ;  /* 0x3b39803f000a7882 */ /* 0x000fe20000000000 */
[----:B------:R-:W-:Y:S01]  /*1970*/  IMAD.MOV.U32 R22, RZ, RZ, 0x41ad3b5a ;  /* 0x41ad3b5aff167424 */ /* 0x000fe200078e00ff */
[----:B------:R-:W-:Y:S01]  /*1980*/  UMOV UR11, 0x3c7abc9e ;  /* 0x3c7abc9e000b7882 */ /* 0x000fe20000000000 */
[----:B------:R-:W-:-:S02]  /*1990*/  IMAD.MOV.U32 R23, RZ, RZ, 0x3ed0f5d2 ;  /* 0x3ed0f5d2ff177424 */ /* 0x000fc400078e00ff */
[----:B------:R-:W-:-:S10]  /*19a0*/  @!P0 DMUL R18, R18, 1.80143985094819840000e+16 ;  /* 0x4350000012128828 */ /* 0x000fd40000000000 */
[----:B------:R-:W-:Y:S01]  /*19b0*/  @!P0 IMAD.MOV.U32 R20, RZ, RZ, R19 ;  /* 0x000000ffff148224 */ /* 0x000fe200078e0013 */
[----:B------:R-:W-:Y:S01]  /*19c0*/  @!P0 LEA.HI R43, R19, 0xffffffca, RZ, 0xc ;  /* 0xffffffca132b8811 */ /* 0x000fe200078f60ff */
[----:B------:R-:W-:-:S03]  /*19d0*/  @!P0 IMAD.MOV.U32 R24, RZ, RZ, R18 ;  /* 0x000000ffff188224 */ /* 0x000fc600078e0012 */
[----:B------:R-:W-:Y:S01]  /*19e0*/  LOP3.LUT R20, R20, 0x800fffff, RZ, 0xc0, !PT ;  /* 0x800fffff14147812 */ /* 0x000fe200078ec0ff */
[----:B------:R-:W-:-:S03]  /*19f0*/  VIADD R18, R43, 0xfffffc01 ;  /* 0xfffffc012b127836 */ /* 0x000fc60000000000 */
[----:B------:R-:W-:-:S04]  /*1a00*/  LOP3.LUT R25, R20, 0x3ff00000, RZ, 0xfc, !PT ;  /* 0x3ff0000014197812 */ /* 0x000fc800078efcff */
[----:B------:R-:W-:-:S13]  /*1a10*/  ISETP.GE.U32.AND P3, PT, R25, 0x3ff6a09f, PT ;  /* 0x3ff6a09f1900780c */ /* 0x000fda0003f66070 */
[----:B------:R-:W-:Y:S02]  /*1a20*/  @P3 VIADD R21, R25, 0xfff00000 ;  /* 0xfff0000019153836 */ /* 0x000fe40000000000 */
[----:B------:R-:W-:Y:S02]  /*1a30*/  @P3 VIADD R18, R43, 0xfffffc02 ;  /* 0xfffffc022b123836 */ /* 0x000fe40000000000 */
[----:B------:R-:W-:Y:S02]  /*1a40*/  @P3 IMAD.MOV.U32 R25, RZ, RZ, R21 ;  /* 0x000000ffff193224 */ /* 0x000fe400078e0015 */
[----:B------:R-:W-:-:S04]  /*1a50*/  IMAD.MOV.U32 R43, RZ, RZ, R41 ;  /* 0x000000ffff2b7224 */ /* 0x000fc800078e0029 */
[C---:B------:R-:W-:Y:S02]  /*1a60*/  DADD R26, R24.reuse, 1 ;  /* 0x3ff00000181a7429 */ /* 0x040fe40000000000 */
[----:B------:R-:W-:-:S04]  /*1a70*/  DADD R24, R24, -1 ;  /* 0xbff0000018187429 */ /* 0x000fc80000000000 */
[----:B------:R-:W0:Y:S02]  /*1a80*/  MUFU.RCP64H R35, R27 ;  /* 0x0000001b00237308 */ /* 0x000e240000001800 */
[----:B0-----:R-:W-:-:S08]  /*1a90*/  DFMA R20, -R26, R34, 1 ;  /* 0x3ff000001a14742b */ /* 0x001fd00000000122 */
[----:B------:R-:W-:-:S08]  /*1aa0*/  DFMA R20, R20, R20, R20 ;  /* 0x000000141414722b */ /* 0x000fd00000000014 */
[----:B------:R-:W-:-:S08]  /*1ab0*/  DFMA R34, R34, R20, R34 ;  /* 0x000000142222722b */ /* 0x000fd00000000022 */
[----:B------:R-:W-:-:S08]  /*1ac0*/  DMUL R20, R24, R34 ;  /* 0x0000002218147228 */ /* 0x000fd00000000000 */
[----:B------:R-:W-:-:S08]  /*1ad0*/  DFMA R20, R24, R34, R20 ;  /* 0x000000221814722b */ /* 0x000fd00000000014 */
[----:B------:R-:W-:Y:S02]  /*1ae0*/  DMUL R32, R20, R20 ;  /* 0x0000001414207228 */ /* 0x000fe40000000000 */
[----:B------:R-:W-:-:S06]  /*1af0*/  DADD R26, R24, -R20 ;  /* 0x00000000181a7229 */ /* 0x000fcc0000000814 */
[----:B------:R-:W-:Y:S01]  /*1b00*/  DFMA R22, R32, UR8, R22 ;  /* 0x0000000820167c2b */ /* 0x000fe20008000016 */
[----:B------:R-:W-:Y:S01]  /*1b10*/  UMOV UR8, 0x75488a3f ;  /* 0x75488a3f00087882 */ /* 0x000fe20000000000 */
[----:B------:R-:W-:Y:S01]  /*1b20*/  UMOV UR9, 0x3ef3b20a ;  /* 0x3ef3b20a00097882 */ /* 0x000fe20000000000 */
[----:B------:R-:W-:-:S05]  /*1b30*/  DADD R26, R26, R26 ;  /* 0x000000001a1a7229 */ /* 0x000fca000000001a */
[----:B------:R-:W-:Y:S01]  /*1b40*/  DFMA R30, R32, R22, UR8 ;  /* 0x00000008201e7e2b */ /* 0x000fe20008000016 */
[----:B------:R-:W-:Y:S01]  /*1b50*/  UMOV UR8, 0xe4faecd5 ;  /* 0xe4faecd500087882 */ /* 0x000fe20000000000 */
[----:B------:R-:W-:Y:S01]  /*1b60*/  UMOV UR9, 0x3f1745cd ;  /* 0x3f1745cd00097882 */ /* 0x000fe20000000000 */
[-C--:B------:R-:W-:Y:S02]  /*1b70*/  DFMA R26, R24, -R20.reuse, R26 ;  /* 0x80000014181a722b */ /* 0x080fe4000000001a */
[----:B------:R-:W-:-:S03]  /*1b80*/  DMUL R24, R20, R20 ;  /* 0x0000001414187228 */ /* 0x000fc60000000000 */
[----:B------:R-:W-:Y:S01]  /*1b90*/  DFMA R30, R32, R30, UR8 ;  /* 0x00000008201e7e2b */ /* 0x000fe2000800001e */
[----:B------:R-:W-:Y:S01]  /*1ba0*/  UMOV UR8, 0x258a578b ;  /* 0x258a578b00087882 */ /* 0x000fe20000000000 */
[----:B------:R-:W-:Y:S01]  /*1bb0*/  UMOV UR9, 0x3f3c71c7 ;  /* 0x3f3c71c700097882 */ /* 0x000fe20000000000 */
[----:B------:R-:W-:-:S05]  /*1bc0*/  DMUL R26, R34, R26 ;  /* 0x0000001a221a7228 */ /* 0x000fca0000000000 */
[----:B------:R-:W-:Y:S01]  /*1bd0*/  DFMA R30, R32, R30, UR8 ;  /* 0x00000008201e7e2b */ /* 0x000fe2000800001e */
[----:B------:R-:W-:Y:S01]  /*1be0*/  UMOV UR8, 0x9242b910 ;  /* 0x9242b91000087882 */ /* 0x000fe20000000000 */
[----:B------:R-:W-:-:S03]  /*1bf0*/  UMOV UR9, 0x3f624924 ;  /* 0x3f62492400097882 */ /* 0x000fc60000000000 */
[----:B------:R-:W-:Y:S02]  /*1c00*/  VIADD R37, R27, 0x100000 ;  /* 0x001000001b257836 */ /* 0x000fe40000000000 */
[----:B------:R-:W-:Y:S01]  /*1c10*/  IMAD.MOV.U32 R36, RZ, RZ, R26 ;  /* 0x000000ffff247224 */ /* 0x000fe200078e001a */
[----:B------:R-:W-:Y:S01]  /*1c20*/  DFMA R30, R32, R30, UR8 ;  /* 0x00000008201e7e2b */ /* 0x000fe2000800001e */
[----:B------:R-:W-:Y:S01]  /*1c30*/  UMOV UR8, 0x99999dfb ;  /* 0x99999dfb00087882 */ /* 0x000fe20000000000 */
[----:B------:R-:W-:-:S06]  /*1c40*/  UMOV UR9, 0x3f899999 ;  /* 0x3f89999900097882 */ /* 0x000fcc0000000000 */
[----:B------:R-:W-:Y:S01]  /*1c50*/  DFMA R30, R32, R30, UR8 ;  /* 0x00000008201e7e2b */ /* 0x000fe2000800001e */
[----:B------:R-:W-:Y:S01]  /*1c60*/  UMOV UR8, 0x55555555 ;  /* 0x5555555500087882 */ /* 0x000fe20000000000 */
[----:B------:R-:W-:-:S06]  /*1c70*/  UMOV UR9, 0x3fb55555 ;  /* 0x3fb5555500097882 */ /* 0x000fcc0000000000 */
[----:B------:R-:W-:-:S08]  /*1c80*/  DFMA R22, R32, R30, UR8 ;  /* 0x0000000820167e2b */ /* 0x000fd0000800001e */
[----:B------:R-:W-:Y:S01]  /*1c90*/  DADD R28, -R22, UR8 ;  /* 0x00000008161c7e29 */ /* 0x000fe20008000100 */
[----:B------:R-:W-:Y:S01]  /*1ca0*/  UMOV UR8, 0xb9e7b0 ;  /* 0x00b9e7b000087882 */ /* 0x000fe20000000000 */
[----:B------:R-:W-:-:S06]  /*1cb0*/  UMOV UR9, 0x3c46a4cb ;  /* 0x3c46a4cb00097882 */ /* 0x000fcc0000000000 */
[----:B------:R-:W-:Y:S02]  /*1cc0*/  DFMA R32, R32, R30, R28 ;  /* 0x0000001e2020722b */ /* 0x000fe4000000001c */
[C---:B------:R-:W-:Y:S02]  /*1cd0*/  DMUL R28, R20.reuse, R24 ;  /* 0x00000018141c7228 */ /* 0x040fe40000000000 */
[----:B------:R-:W-:-:S04]  /*1ce0*/  DFMA R30, R20, R20, -R24 ;  /* 0x00000014141e722b */ /* 0x000fc80000000818 */
[----:B------:R-:W-:Y:S01]  /*1cf0*/  DADD R32, R32, -UR8 ;  /* 0x8000000820207e29 */ /* 0x000fe20008000000 */
[----:B------:R-:W-:Y:S01]  /*1d00*/  UMOV UR8, 0x80000000 ;  /* 0x8000000000087882 */ /* 0x000fe20000000000 */
[C---:B------:R-:W-:Y:S01]  /*1d10*/  DFMA R34, R20.reuse, R24, -R28 ;  /* 0x000000181422722b */ /* 0x040fe2000000081c */
[----:B------:R-:W-:Y:S01]  /*1d20*/  UMOV UR9, 0x43300000 ;  /* 0x4330000000097882 */ /* 0x000fe20000000000 */
[----:B------:R-:W-:-:S06]  /*1d30*/  DFMA R30, R20, R36, R30 ;  /* 0x00000024141e722b */ /* 0x000fcc000000001e */
[----:B------:R-:W-:Y:S02]  /*1d40*/  DFMA R34, R26, R24, R34 ;  /* 0x000000181a22722b */ /* 0x000fe40000000022 */
[----:B------:R-:W-:-:S06]  /*1d50*/  DADD R24, R22, R32 ;  /* 0x0000000016187229 */ /* 0x000fcc0000000020 */
[----:B------:R-:W-:Y:S02]  /*1d60*/  DFMA R34, R20, R30, R34 ;  /* 0x0000001e1422722b */ /* 0x000fe40000000022 */
[----:B------:R-:W-:Y:S02]  /*1d70*/  DMUL R30, R24, R28 ;  /* 0x0000001c181e7228 */ /* 0x000fe40000000000 */
[----:B------:R-:W-:-:S06]  /*1d80*/  DADD R36, R22, -R24 ;  /* 0x0000000016247229 */ /* 0x000fcc0000000818 */
[----:B------:R-:W-:Y:S02]  /*1d90*/  DFMA R22, R24, R28, -R30 ;  /* 0x0000001c1816722b */ /* 0x000fe4000000081e */
[----:B------:R-:W-:-:S06]  /*1da0*/  DADD R36, R32, R36 ;  /* 0x0000000020247229 */ /* 0x000fcc0000000024 */
[----:B------:R-:W-:-:S08]  /*1db0*/  DFMA R22, R24, R34, R22 ;  /* 0x000000221816722b */ /* 0x000fd00000000016 */
[----:B------:R-:W-:-:S08]  /*1dc0*/  DFMA R28, R36, R28, R22 ;  /* 0x0000001c241c722b */ /* 0x000fd00000000016 */
[----:B------:R-:W-:-:S08]  /*1dd0*/  DADD R24, R30, R28 ;  /* 0x000000001e187229 */ /* 0x000fd0000000001c */
[--C-:B------:R-:W-:Y:S02]  /*1de0*/  DADD R22, R20, R24.reuse ;  /* 0x0000000014167229 */ /* 0x100fe40000000018 */
[----:B------:R-:W-:-:S06]  /*1df0*/  DADD R30, R30, -R24 ;  /* 0x000000001e1e7229 */ /* 0x000fcc0000000818 */
[----:B------:R-:W-:Y:S02]  /*1e00*/  DADD R20, R20, -R22 ;  /* 0x0000000014147229 */ /* 0x000fe40000000816 */
[----:B------:R-:W-:-:S06]  /*1e10*/  DADD R30, R28, R30 ;  /* 0x000000001c1e7229 */ /* 0x000fcc000000001e */
[----:B------:R-:W-:-:S08]  /*1e20*/  DADD R20, R24, R20 ;  /* 0x0000000018147229 */ /* 0x000fd00000000014 */
[----:B------:R-:W-:-:S08]  /*1e30*/  DADD R20, R30, R20 ;  /* 0x000000001e147229 */ /* 0x000fd00000000014 */
[----:B------:R-:W-:Y:S01]  /*1e40*/  DADD R26, R26, R20 ;  /* 0x000000001a1a7229 */ /* 0x000fe20000000014 */
[----:B------:R-:W-:Y:S01]  /*1e50*/  LOP3.LUT R20, R18, 0x80000000, RZ, 0x3c, !PT ;  /* 0x8000000012147812 */ /* 0x000fe200078e3cff */
[----:B------:R-:W-:-:S06]  /*1e60*/  IMAD.MOV.U32 R21, RZ, RZ, 0x43300000 ;  /* 0x43300000ff157424 */ /* 0x000fcc00078e00ff */
[----:B------:R-:W-:Y:S02]  /*1e70*/  DADD R24, R22, R26 ;  /* 0x0000000016187229 */ /* 0x000fe4000000001a */
[----:B------:R-:W-:Y:S01]  /*1e80*/  DADD R20, R20, -UR8 ;  /* 0x8000000814147e29 */ /* 0x000fe20008000000 */
[----:B------:R-:W-:Y:S01]  /*1e90*/  UMOV UR8, 0xfefa39ef ;  /* 0xfefa39ef00087882 */ /* 0x000fe20000000000 */
[----:B------:R-:W-:-:S04]  /*1ea0*/  UMOV UR9, 0x3fe62e42 ;  /* 0x3fe62e4200097882 */ /* 0x000fc80000000000 */
[--C-:B------:R-:W-:Y:S02]  /*1eb0*/  DADD R28, R22, -R24.reuse ;  /* 0x00000000161c7229 */ /* 0x100fe40000000818 */
[----:B------:R-:W-:-:S06]  /*1ec0*/  DFMA R18, R20, UR8, R24 ;  /* 0x0000000814127c2b */ /* 0x000fcc0008000018 */
[----:B------:R-:W-:Y:S02]  /*1ed0*/  DADD R28, R26, R28 ;  /* 0x000000001a1c7229 */ /* 0x000fe4000000001c */
[----:B------:R-:W-:Y:S01]  /*1ee0*/  DFMA R22, R20, -UR8, R18 ;  /* 0x8000000814167c2b */ /* 0x000fe20008000012 */
[----:B------:R-:W-:Y:S01]  /*1ef0*/  LOP3.LUT R27, R43, 0xff0fffff, RZ, 0xc0, !PT ;  /* 0xff0fffff2b1b7812 */ /* 0x000fe200078ec0ff */
[----:B------:R-:W-:-:S06]  /*1f00*/  IMAD.MOV.U32 R26, RZ, RZ, R42 ;  /* 0x000000ffff1a7224 */ /* 0x000fcc00078e002a */
[----:B------:R-:W-:-:S08]  /*1f10*/  DADD R22, -R24, R22 ;  /* 0x0000000018167229 */ /* 0x000fd00000000116 */
[----:B------:R-:W-:-:S08]  /*1f20*/  DADD R22, R28, -R22 ;  /* 0x000000001c167229 */ /* 0x000fd00000000816 */
[----:B------:R-:W-:Y:S01]  /*1f30*/  DFMA R20, R20, UR10, R22 ;  /* 0x0000000a14147c2b */ /* 0x000fe20008000016 */
[----:B------:R-:W-:-:S05]  /*1f40*/  IMAD.SHL.U32 R22, R43, 0x2, RZ ;  /* 0x000000022b167824 */ /* 0x000fca00078e00ff */
[----:B------:R-:W-:Y:S02]  /*1f50*/  ISETP.GT.U32.AND P0, PT, R22, -0x2000001, PT ;  /* 0xfdffffff1600780c */ /* 0x000fe40003f04070 */
[----:B------:R-:W-:Y:S02]  /*1f60*/  DADD R22, R18, R20 ;  /* 0x0000000012167229 */ /* 0x000fe40000000014 */
[----:B------:R-:W-:-:S06]  /*1f70*/  SEL R27, R27, R43, P0 ;  /* 0x0000002b1b1b7207 */ /* 0x000fcc0000000000 */
[----:B------:R-:W-:Y:S02]  /*1f80*/  DADD R24, R18, -R22 ;  /* 0x0000000012187229 */ /* 0x000fe40000000816 */
[----:B------:R-:W-:-:S06]  /*1f90*/  DMUL R18, R22, R26 ;  /* 0x0000001a16127228 */ /* 0x000fcc0000000000 */
[----:B------:R-:W-:Y:S02]  /*1fa0*/  DADD R24, R20, R24 ;  /* 0x0000000014187229 */ /* 0x000fe40000000018 */
[----:B------:R-:W-:-:S08]  /*1fb0*/  DFMA R22, R22, R26, -R18 ;  /* 0x0000001a1616722b */ /* 0x000fd00000000812 */
[----:B------:R-:W-:Y:S01]  /*1fc0*/  DFMA R24, R24, R26, R22 ;  /* 0x0000001a1818722b */ /* 0x000fe20000000016 */
[----:B------:R-:W-:Y:S02]  /*1fd0*/  IMAD.MOV.U32 R22, RZ, RZ, 0x652b82fe ;  /* 0x652b82feff167424 */ /* 0x000fe400078e00ff */
[----:B------:R-:W-:-:S05]  /*1fe0*/  IMAD.MOV.U32 R23, RZ, RZ, 0x3ff71547 ;  /* 0x3ff71547ff177424 */ /* 0x000fca00078e00ff */
[----:B------:R-:W-:-:S08]  /*1ff0*/  DADD R20, R18, R24 ;  /* 0x0000000012147229 */ /* 0x000fd00000000018 */
[----:B------:R-:W-:Y:S02]  /*2000*/  DFMA R22, R20, R22, 6.75539944105574400000e+15 ;  /* 0x433800001416742b */ /* 0x000fe40000000016 */
[----:B------:R-:W-:Y:S01]  /*2010*/  FSETP.GEU.AND P0, PT, |R21|, 4.1917929649353027344, PT ;  /* 0x4086232b1500780b */ /* 0x000fe20003f0e200 */
[----:B------:R-:W-:-:S05]  /*2020*/  DADD R18, R18, -R20 ;  /* 0x0000000012127229 */ /* 0x000fca0000000814 */
[----:B------:R-:W-:-:S03]  /*2030*/  DADD R26, R22, -6.75539944105574400000e+15 ;  /* 0xc3380000161a7429 */ /* 0x000fc60000000000 */
[----:B------:R-:W-:-:S05]  /*2040*/  DADD R24, R24, R18 ;  /* 0x0000000018187229 */ /* 0x000fca0000000012 */
[----:B------:R-:W-:Y:S01]  /*2050*/  DFMA R28, R26, -UR8, R20 ;  /* 0x800000081a1c7c2b */ /* 0x000fe20008000014 */
        /* <DEDUP_REMOVED lines=38> */
[C---:B------:R-:W-:Y:S02]  /*22c0*/  DADD R28, R20.reuse, +INF ;  /* 0x7ff00000141c7429 */ /* 0x040fe40000000000 */
[----:B------:R-:W-:-:S08]  /*22d0*/  DSETP.GEU.AND P0, PT, R20, RZ, PT ;  /* 0x000000ff1400722a */ /* 0x000fd00003f0e000 */
[----:B------:R-:W-:Y:S02]  /*22e0*/  FSEL R19, R29, RZ, P0 ;  /* 0x000000ff1d137208 */ /* 0x000fe40000000000 */
[----:B------:R-:W-:-:S04]  /*22f0*/  @!P3 LEA.HI R18, R22, R22, RZ, 0x1 ;  /* 0x000000161612b211 */ /* 0x000fc800078f08ff */
[----:B------:R-:W-:Y:S02]  /*2300*/  @!P3 SHF.R.S32.HI R21, RZ, 0x1, R18 ;  /* 0x00000001ff15b819 */ /* 0x000fe40000011412 */
[----:B------:R-:W-:-:S03]  /*2310*/  FSEL R18, R28, RZ, P0 ;  /* 0x000000ff1c127208 */ /* 0x000fc60000000000 */
[----:B------:R-:W-:Y:S02]  /*2320*/  @!P3 IMAD.IADD R20, R22, 0x1, -R21 ;  /* 0x000000011614b824 */ /* 0x000fe400078e0a15 */
[----:B------:R-:W-:-:S03]  /*2330*/  @!P3 IMAD R27, R21, 0x100000, R27 ;  /* 0x00100000151bb824 */ /* 0x000fc600078e021b */
[----:B------:R-:W-:Y:S01]  /*2340*/  @!P3 LEA R21, R20, 0x3ff00000, 0x14 ;  /* 0x3ff000001415b811 */ /* 0x000fe200078ea0ff */
[----:B------:R-:W-:-:S06]  /*2350*/  @!P3 IMAD.MOV.U32 R20, RZ, RZ, RZ ;  /* 0x000000ffff14b224 */ /* 0x000fcc00078e00ff */
[----:B------:R-:W-:-:S11]  /*2360*/  @!P3 DMUL R18, R26, R20 ;  /* 0x000000141a12b228 */ /* 0x000fd60000000000 */
.L_x_21:
[----:B------:R-:W-:Y:S02]  /*2370*/  DFMA R24, R24, R18, R18 ;  /* 0x000000121818722b */ /* 0x000fe40000000012 */
[----:B------:R-:W-:-:S08]  /*2380*/  DSETP.NEU.AND P0, PT, |R18|, +INF , PT ;  /* 0x7ff000001200742a */ /* 0x000fd00003f0d200 */
[----:B------:R-:W-:Y:S01]  /*2390*/  FSEL R23, R18, R24, !P0 ;  /* 0x0000001812177208 */ /* 0x000fe20004000000 */
[----:B------:R-:W-:Y:S01]  /*23a0*/  IMAD.MOV.U32 R18, RZ, RZ, R0 ;  /* 0x000000ffff127224 */ /* 0x000fe200078e0000 */
[----:B------:R-:W-:Y:S01]  /*23b0*/  FSEL R24, R19, R25, !P0 ;  /* 0x0000001913187208 */ /* 0x000fe20004000000 */
[----:B------:R-:W-:-:S04]  /*23c0*/  IMAD.MOV.U32 R19, RZ, RZ, 0x0 ;  /* 0x00000000ff137424 */ /* 0x000fc800078e00ff */
[----:B------:R-:W-:Y:S05]  /*23d0*/  RET.REL.NODEC R18 `(compexp_kernel) ;  /* 0xffffffdc12087950 */ /* 0x000fea0003c3ffff */
.L_x_22:
[----:B------:R-:W-:-:S00]  /*23e0*/  BRA `(.L_x_22) ;  /* 0xfffffffc00fc7947 */ /* 0x000fc0000383ffff */
[----:B------:R-:W-:-:S00]  /*23f0*/  NOP ;  /* 0x0000000000007918 */ /* 0x000fc00000000000 */
        /* <DEDUP_REMOVED lines=8> */
.L_x_24:


//--------------------- .nv.shared.reserved.0     --------------------------
	.section	.nv.shared.reserved.0,"aw",@nobits
	.weak		__nv_reservedSMEM_offset_0_alias
	.size		__nv_reservedSMEM_offset_0_alias, 0, 64
	.other		__nv_reservedSMEM_offset_0_alias,@"STO_CUDA_RESERVED_SHARED STV_DEFAULT"
__nv_reservedSMEM_offset_0_alias:
	.zero		0
	.zero		64


//--------------------- .nv.constant0.compexp_kernel --------------------------
	.section	.nv.constant0.compexp_kernel,"a",@progbits
	.sectionflags	@""
	.align	4
.nv.constant0.compexp_kernel:
	.zero		960


//--------------------- SYMBOLS --------------------------

	.type		.nv.reservedSmem.offset0,@object
	.size		.nv.reservedSmem.offset0,0x4
